	.target	sm_90a

	.elftype	@"ET_EXEC"


//--------------------- .note.nv.tkinfo           --------------------------
	.section	.note.nv.tkinfo,"",@"SHT_NOTE"
	.sectionflags	@"SHF_NOTE_NV_TKINFO"
	.tkinfo
        /*0018*/ 	.word	0x00000002
        /*0030*/ 	.string	""
        /*0030*/ 	.string	"ptxas"
        /*0030*/ 	.string	"Cuda compilation tools, release 13.0, V13.0.88"
        /*0030*/ 	.string	"Build cuda_13.0.r13.0/compiler.36424714_0"
        /*0030*/ 	.string	"-arch sm_90a -m 64 "



//--------------------- .note.nv.cuinfo           --------------------------
	.section	.note.nv.cuinfo,"",@"SHT_NOTE"
	.sectionflags	@"SHF_NOTE_NV_CUINFO"
        /*0018*/ 	.short	0x0002
        /*001a*/ 	.short	0x005a
        /*001c*/ 	.short	0x0082
	.zero		2


//--------------------- .nv.info                  --------------------------
	.section	.nv.info,"",@"SHT_CUDA_INFO"
	.align	4


	//----- nvinfo : EIATTR_REGCOUNT
	.align		4
        /*0000*/ 	.byte	0x04, 0x2f
        /*0002*/ 	.short	(.L_15 - .L_14)
	.align		4
.L_14:
        /*0004*/ 	.word	index@(_ZN7cutlass13device_kernelINS_4gemm6kernel13GemmUniversalIN4cute5tupleIJiiiiEEENS1_10collective13CollectiveMmaINS1_34MainloopSm90TmaGmmaWarpSpecializedILi4ENS5_IJNS4_1CILi1EEENSA_ILi2EEESB_EEENS1_35KernelTmaWarpSpecializedCooperativeEEENS5_IJNSA_ILi256EEENSA_ILi128EEENSA_ILi32EEEEEENS_10tfloat32_tENS5_IJlSB_lEEESK_SL_NS4_8TiledMMAINS4_8MMA_AtomIJNS4_4SM904GMMA30MMA_64x128x8_F32TF32TF32_SS_TNILNSP_7ScaleInE1ELSR_1EEEEEENS4_6LayoutINS5_IJSC_SB_SB_EEENS5_IJSB_NSA_ILi0EEESW_EEEEENS5_IJNS4_10UnderscoreESZ_SZ_EEEEENS4_23SM90_TMA_LOAD_MULTICASTENS4_14ComposedLayoutINS4_7SwizzleILi3ELi4ELi3EEENS4_18smem_ptr_flag_bitsILi32EEENSU_INS5_IJNSA_ILi8EEESI_EEENS5_IJSI_SB_EEEEEEEvNS4_8identityENS4_13SM90_TMA_LOADES1C_vS1D_EENS_8epilogue10collective6detail29Sm90TmaWarpSpecializedAdapterINS1H_15DefaultEpilogueISK_SL_SL_NS1G_6thread17LinearCombinationISK_Li1EffLNS1L_9ScaleType4KindE0ELNS_15FloatRoundStyleE2ESK_EENS1_15EpilogueDefaultEEEEEvvEEEEvNT_6ParamsE)
        /*0008*/ 	.word	0x000000a8


	//----- nvinfo : EIATTR_FRAME_SIZE
	.align		4
.L_15:
        /*000c*/ 	.byte	0x04, 0x11
        /*000e*/ 	.short	(.L_17 - .L_16)
	.align		4
.L_16:
        /*0010*/ 	.word	index@(_ZN7cutlass13device_kernelINS_4gemm6kernel13GemmUniversalIN4cute5tupleIJiiiiEEENS1_10collective13CollectiveMmaINS1_34MainloopSm90TmaGmmaWarpSpecializedILi4ENS5_IJNS4_1CILi1EEENSA_ILi2EEESB_EEENS1_35KernelTmaWarpSpecializedCooperativeEEENS5_IJNSA_ILi256EEENSA_ILi128EEENSA_ILi32EEEEEENS_10tfloat32_tENS5_IJlSB_lEEESK_SL_NS4_8TiledMMAINS4_8MMA_AtomIJNS4_4SM904GMMA30MMA_64x128x8_F32TF32TF32_SS_TNILNSP_7ScaleInE1ELSR_1EEEEEENS4_6LayoutINS5_IJSC_SB_SB_EEENS5_IJSB_NSA_ILi0EEESW_EEEEENS5_IJNS4_10UnderscoreESZ_SZ_EEEEENS4_23SM90_TMA_LOAD_MULTICASTENS4_14ComposedLayoutINS4_7SwizzleILi3ELi4ELi3EEENS4_18smem_ptr_flag_bitsILi32EEENSU_INS5_IJNSA_ILi8EEESI_EEENS5_IJSI_SB_EEEEEEEvNS4_8identityENS4_13SM90_TMA_LOADES1C_vS1D_EENS_8epilogue10collective6detail29Sm90TmaWarpSpecializedAdapterINS1H_15DefaultEpilogueISK_SL_SL_NS1G_6thread17LinearCombinationISK_Li1EffLNS1L_9ScaleType4KindE0ELNS_15FloatRoundStyleE2ESK_EENS1_15EpilogueDefaultEEEEEvvEEEEvNT_6ParamsE)
        /*0014*/ 	.word	0x00000000


	//----- nvinfo : EIATTR_MIN_STACK_SIZE
	.align		4
.L_17:
        /*0018*/ 	.byte	0x04, 0x12
        /*001a*/ 	.short	(.L_19 - .L_18)
	.align		4
.L_18:
        /*001c*/ 	.word	index@(_ZN7cutlass13device_kernelINS_4gemm6kernel13GemmUniversalIN4cute5tupleIJiiiiEEENS1_10collective13CollectiveMmaINS1_34MainloopSm90TmaGmmaWarpSpecializedILi4ENS5_IJNS4_1CILi1EEENSA_ILi2EEESB_EEENS1_35KernelTmaWarpSpecializedCooperativeEEENS5_IJNSA_ILi256EEENSA_ILi128EEENSA_ILi32EEEEEENS_10tfloat32_tENS5_IJlSB_lEEESK_SL_NS4_8TiledMMAINS4_8MMA_AtomIJNS4_4SM904GMMA30MMA_64x128x8_F32TF32TF32_SS_TNILNSP_7ScaleInE1ELSR_1EEEEEENS4_6LayoutINS5_IJSC_SB_SB_EEENS5_IJSB_NSA_ILi0EEESW_EEEEENS5_IJNS4_10UnderscoreESZ_SZ_EEEEENS4_23SM90_TMA_LOAD_MULTICASTENS4_14ComposedLayoutINS4_7SwizzleILi3ELi4ELi3EEENS4_18smem_ptr_flag_bitsILi32EEENSU_INS5_IJNSA_ILi8EEESI_EEENS5_IJSI_SB_EEEEEEEvNS4_8identityENS4_13SM90_TMA_LOADES1C_vS1D_EENS_8epilogue10collective6detail29Sm90TmaWarpSpecializedAdapterINS1H_15DefaultEpilogueISK_SL_SL_NS1G_6thread17LinearCombinationISK_Li1EffLNS1L_9ScaleType4KindE0ELNS_15FloatRoundStyleE2ESK_EENS1_15EpilogueDefaultEEEEEvvEEEEvNT_6ParamsE)
        /*0020*/ 	.word	0x00000000
.L_19:


//--------------------- .nv.compat                --------------------------
	.section	.nv.compat,"",@"SHT_CUDA_COMPAT_INFO"
	.align	4
        /*0000*/ 	.byte	0x02, 0x09, 0x01, 0x00, 0x02, 0x02, 0x04, 0x00, 0x02, 0x05, 0x05, 0x00, 0x03, 0x07, 0x01, 0x01
        /*0010*/ 	.byte	0x02, 0x03, 0x01, 0x00, 0x02, 0x06, 0x01, 0x00, 0x04, 0x0b, 0x08, 0x00, 0x00, 0x00, 0x00, 0x00
        /*0020*/ 	.byte	0x00, 0x00, 0x00, 0x00


//--------------------- .nv.info._ZN7cutlass13device_kernelINS_4gemm6kernel13GemmUniversalIN4cute5tupleIJiiiiEEENS1_10collective13CollectiveMmaINS1_34MainloopSm90TmaGmmaWarpSpecializedILi4ENS5_IJNS4_1CILi1EEENSA_ILi2EEESB_EEENS1_35KernelTmaWarpSpecializedCooperativeEEENS5_IJNSA_ILi256EEENSA_ILi128EEENSA_ILi32EEEEEENS_10tfloat32_tENS5_IJlSB_lEEESK_SL_NS4_8TiledMMAINS4_8MMA_AtomIJNS4_4SM904GMMA30MMA_64x128x8_F32TF32TF32_SS_TNILNSP_7ScaleInE1ELSR_1EEEEEENS4_6LayoutINS5_IJSC_SB_SB_EEENS5_IJSB_NSA_ILi0EEESW_EEEEENS5_IJNS4_10UnderscoreESZ_SZ_EEEEENS4_23SM90_TMA_LOAD_MULTICASTENS4_14ComposedLayoutINS4_7SwizzleILi3ELi4ELi3EEENS4_18smem_ptr_flag_bitsILi32EEENSU_INS5_IJNSA_ILi8EEESI_EEENS5_IJSI_SB_EEEEEEEvNS4_8identityENS4_13SM90_TMA_LOADES1C_vS1D_EENS_8epilogue10collective6detail29Sm90TmaWarpSpecializedAdapterINS1H_15DefaultEpilogueISK_SL_SL_NS1G_6thread17LinearCombinationISK_Li1EffLNS1L_9ScaleType4KindE0ELNS_15FloatRoundStyleE2ESK_EENS1_15EpilogueDefaultEEEEEvvEEEEvNT_6ParamsE --------------------------
	.section	.nv.info._ZN7cutlass13device_kernelINS_4gemm6kernel13GemmUniversalIN4cute5tupleIJiiiiEEENS1_10collective13CollectiveMmaINS1_34MainloopSm90TmaGmmaWarpSpecializedILi4ENS5_IJNS4_1CILi1EEENSA_ILi2EEESB_EEENS1_35KernelTmaWarpSpecializedCooperativeEEENS5_IJNSA_ILi256EEENSA_ILi128EEENSA_ILi32EEEEEENS_10tfloat32_tENS5_IJlSB_lEEESK_SL_NS4_8TiledMMAINS4_8MMA_AtomIJNS4_4SM904GMMA30MMA_64x128x8_F32TF32TF32_SS_TNILNSP_7ScaleInE1ELSR_1EEEEEENS4_6LayoutINS5_IJSC_SB_SB_EEENS5_IJSB_NSA_ILi0EEESW_EEEEENS5_IJNS4_10UnderscoreESZ_SZ_EEEEENS4_23SM90_TMA_LOAD_MULTICASTENS4_14ComposedLayoutINS4_7SwizzleILi3ELi4ELi3EEENS4_18smem_ptr_flag_bitsILi32EEENSU_INS5_IJNSA_ILi8EEESI_EEENS5_IJSI_SB_EEEEEEEvNS4_8identityENS4_13SM90_TMA_LOADES1C_vS1D_EENS_8epilogue10collective6detail29Sm90TmaWarpSpecializedAdapterINS1H_15DefaultEpilogueISK_SL_SL_NS1G_6thread17LinearCombinationISK_Li1EffLNS1L_9ScaleType4KindE0ELNS_15FloatRoundStyleE2ESK_EENS1_15EpilogueDefaultEEEEEvvEEEEvNT_6ParamsE,"",@"SHT_CUDA_INFO"
	.sectionflags	@""
	.align	4


	//----- nvinfo : EIATTR_CUDA_API_VERSION
	.align		4
        /*0000*/ 	.byte	0x04, 0x37
        /*0002*/ 	.short	(.L_21 - .L_20)
.L_20:
        /*0004*/ 	.word	0x00000082


	//----- nvinfo : EIATTR_KPARAM_INFO
	.align		4
.L_21:
        /*0008*/ 	.byte	0x04, 0x17
        /*000a*/ 	.short	(.L_23 - .L_22)
.L_22:
        /*000c*/ 	.word	0x00000000
        /*0010*/ 	.short	0x0000
        /*0012*/ 	.short	0x0070
        /*0014*/ 	.byte	0x00, 0xf0, 0x01, 0x10


	//----- nvinfo : EIATTR_SPARSE_MMA_MASK
	.align		4
.L_23:
        /*0018*/ 	.byte	0x03, 0x50
        /*001a*/ 	.short	0x0000


	//----- nvinfo : EIATTR_MAXREG_COUNT
	.align		4
        /*001c*/ 	.byte	0x03, 0x1b
        /*001e*/ 	.short	0x00a8


	//----- nvinfo : EIATTR_NUM_BARRIERS
	.align		4
        /*0020*/ 	.byte	0x02, 0x4c
        /*0022*/ 	.byte	0x01
	.zero		1


	//----- nvinfo : EIATTR_EXTERNS
	.align		4
        /*0024*/ 	.byte	0x04, 0x0f
        /*0026*/ 	.short	(.L_25 - .L_24)


	//   ....[0]....
	.align		4
.L_24:
        /*0028*/ 	.word	index@(__assertfail)


	//----- nvinfo : EIATTR_MERCURY_ISA_VERSION
	.align		4
.L_25:
        /*002c*/ 	.byte	0x03, 0x5f
        /*002e*/ 	.short	0x0101


	//----- nvinfo : EIATTR_INT_WARP_WIDE_INSTR_OFFSETS
	.align		4
        /*0030*/ 	.byte	0x04, 0x31
        /*0032*/ 	.short	(.L_27 - .L_26)


	//   ....[0]....
.L_26:
        /*0034*/ 	.word	0x00000420


	//   ....[1]....
        /*0038*/ 	.word	0x00000440


	//   ....[2]....
        /*003c*/ 	.word	0x00000610


	//   ....[3]....
        /*0040*/ 	.word	0x00001ee0


	//----- nvinfo : EIATTR_COOP_GROUP_MASK_REGIDS
	.align		4
.L_27:
        /*0044*/ 	.byte	0x04, 0x29
        /*0046*/ 	.short	(.L_29 - .L_28)


	//   ....[0]....
.L_28:
        /*0048*/ 	.word	0xffffffff


	//   ....[1]....
        /*004c*/ 	.word	0xffffffff


	//   ....[2]....
        /*0050*/ 	.word	0xffffffff


	//   ....[3]....
        /*0054*/ 	.word	0xffffffff


	//   ....[4]....
        /*0058*/ 	.word	0xffffffff


	//   ....[5]....
        /*005c*/ 	.word	0xffffffff


	//----- nvinfo : EIATTR_COOP_GROUP_INSTR_OFFSETS
	.align		4
.L_29:
        /*0060*/ 	.byte	0x04, 0x28
        /*0062*/ 	.short	(.L_31 - .L_30)


	//   ....[0]....
.L_30:
        /*0064*/ 	.word	0x00000060


	//   ....[1]....
        /*0068*/ 	.word	0x00000070


	//   ....[2]....
        /*006c*/ 	.word	0x00000130


	//   ....[3]....
        /*0070*/ 	.word	0x000002d0


	//   ....[4]....
        /*0074*/ 	.word	0x00000780


	//   ....[5]....
        /*0078*/ 	.word	0x000011d0


	//----- nvinfo : EIATTR_REG_RECONFIG
	.align		4
.L_31:
        /*007c*/ 	.byte	0x01, 0x54
	.zero		2


	//----- nvinfo : EIATTR_SYSCALL_OFFSETS
	.align		4
        /*0080*/ 	.byte	0x04, 0x46
        /*0082*/ 	.short	(.L_33 - .L_32)


	//   ....[0]....
.L_32:
        /*0084*/ 	.word	0x00001390


	//----- nvinfo : EIATTR_MBARRIER_INSTR_OFFSETS
	.align		4
.L_33:
        /*0088*/ 	.byte	0x04, 0x39
        /*008a*/ 	.short	(.L_35 - .L_34)


	//   ....[0]....
.L_34:
        /*008c*/ 	.word	0x00000230
        /*0090*/ 	.word	0x000000ff
        /*0094*/ 	.word	0x00000000
        /*0098*/ 	.short	0x0100
        /*009a*/ 	.byte	0x08
	.zero		1


	//   ....[1]....
        /*009c*/ 	.word	0x00000240
        /*00a0*/ 	.word	0x000000ff
        /*00a4*/ 	.word	0x00000020
        /*00a8*/ 	.short	0x0100
        /*00aa*/ 	.byte	0x08
	.zero		1


	//   ....[2]....
        /*00ac*/ 	.word	0x00000250
        /*00b0*/ 	.word	0x000000ff
        /*00b4*/ 	.word	0x00000008
        /*00b8*/ 	.short	0x0100
        /*00ba*/ 	.byte	0x08
	.zero		1


	//   ....[3]....
        /*00bc*/ 	.word	0x00000260
        /*00c0*/ 	.word	0x000000ff
        /*00c4*/ 	.word	0x00000028
        /*00c8*/ 	.short	0x0100
        /*00ca*/ 	.byte	0x08
	.zero		1


	//   ....[4]....
        /*00cc*/ 	.word	0x00000270
        /*00d0*/ 	.word	0x000000ff
        /*00d4*/ 	.word	0x00000010
        /*00d8*/ 	.short	0x0100
        /*00da*/ 	.byte	0x08
	.zero		1


	//   ....[5]....
        /*00dc*/ 	.word	0x00000280
        /*00e0*/ 	.word	0x000000ff
        /*00e4*/ 	.word	0x00000030
        /*00e8*/ 	.short	0x0100
        /*00ea*/ 	.byte	0x08
	.zero		1


	//   ....[6]....
        /*00ec*/ 	.word	0x00000290
        /*00f0*/ 	.word	0x000000ff
        /*00f4*/ 	.word	0x00000018
        /*00f8*/ 	.short	0x0100
        /*00fa*/ 	.byte	0x08
	.zero		1


	//   ....[7]....
        /*00fc*/ 	.word	0x000002a0
        /*0100*/ 	.word	0x000000ff
        /*0104*/ 	.word	0x00000038
        /*0108*/ 	.short	0x0100
        /*010a*/ 	.byte	0x08
	.zero		1


	//   ....[8]....
        /*010c*/ 	.word	0x00000690
        /*0110*/ 	.word	0x000000ff
        /*0114*/ 	.word	0x00000050
        /*0118*/ 	.short	0x0100
        /*011a*/ 	.byte	0x06
	.zero		1


	//   ....[9]....
        /*011c*/ 	.word	0x00000720
        /*0120*/ 	.word	0x000000ff
        /*0124*/ 	.word	0x00000058
        /*0128*/ 	.short	0x0100
        /*012a*/ 	.byte	0x06
	.zero		1


	//   ....[10]....
        /*012c*/ 	.word	0x00001450
        /*0130*/ 	.word	0x00000003
        /*0134*/ 	.word	0x00000000
        /*0138*/ 	.short	0x010a
        /*013a*/ 	.byte	0x3f
	.zero		1


	//   ....[11]....
        /*013c*/ 	.word	0x00001490
        /*0140*/ 	.word	0x00000003
        /*0144*/ 	.word	0x00000000
        /*0148*/ 	.short	0x010a
        /*014a*/ 	.byte	0x3f
	.zero		1


	//   ....[12]....
        /*014c*/ 	.word	0x000019a0
        /*0150*/ 	.word	0x00000005
        /*0154*/ 	.word	0x00000000
        /*0158*/ 	.short	0x010a
        /*015a*/ 	.byte	0x3f
	.zero		1


	//   ....[13]....
        /*015c*/ 	.word	0x000019e0
        /*0160*/ 	.word	0x00000005
        /*0164*/ 	.word	0x00000000
        /*0168*/ 	.short	0x010a
        /*016a*/ 	.byte	0x3f
	.zero		1


	//   ....[14]....
        /*016c*/ 	.word	0x00001d80
        /*0170*/ 	.word	0x00000005
        /*0174*/ 	.word	0x00000000
        /*0178*/ 	.short	0x0101
        /*017a*/ 	.byte	0x3f
	.zero		1


	//   ....[15]....
        /*017c*/ 	.word	0x00001f60
        /*0180*/ 	.word	0x00000003
        /*0184*/ 	.word	0x00000000
        /*0188*/ 	.short	0x0101
        /*018a*/ 	.byte	0x3f
	.zero		1


	//   ....[16]....
        /*018c*/ 	.word	0x0000b3e0
        /*0190*/ 	.word	0x00000016
        /*0194*/ 	.word	0x00000020
        /*0198*/ 	.short	0x010a
        /*019a*/ 	.byte	0x3f
	.zero		1


	//   ....[17]....
        /*019c*/ 	.word	0x0000b7b0
        /*01a0*/ 	.word	0x00000005
        /*01a4*/ 	.word	0x00000058
        /*01a8*/ 	.short	0x0101
        /*01aa*/ 	.byte	0x3f
	.zero		1


	//   ....[18]....
        /*01ac*/ 	.word	0x0000bec0
        /*01b0*/ 	.word	0x00000007
        /*01b4*/ 	.word	0x00000000
        /*01b8*/ 	.short	0x010a
        /*01ba*/ 	.byte	0x3f
	.zero		1


	//   ....[19]....
        /*01bc*/ 	.word	0x0000bf40
        /*01c0*/ 	.word	0x00000008
        /*01c4*/ 	.word	0x00000000
        /*01c8*/ 	.short	0x010a
        /*01ca*/ 	.byte	0x3f
	.zero		1


	//   ....[20]....
        /*01cc*/ 	.word	0x0000bfd0
        /*01d0*/ 	.word	0x0000000b
        /*01d4*/ 	.word	0x00000000
        /*01d8*/ 	.short	0x010a
        /*01da*/ 	.byte	0x3f
	.zero		1


	//   ....[21]....
        /*01dc*/ 	.word	0x0000c060
        /*01e0*/ 	.word	0x00000003
        /*01e4*/ 	.word	0x00000000
        /*01e8*/ 	.short	0x010a
        /*01ea*/ 	.byte	0x3f
	.zero		1


	//   ....[22]....
        /*01ec*/ 	.word	0x0000c0c0
        /*01f0*/ 	.word	0x00000003
        /*01f4*/ 	.word	0x00000000
        /*01f8*/ 	.short	0x010a
        /*01fa*/ 	.byte	0x3f
	.zero		1


	//   ....[23]....
        /*01fc*/ 	.word	0x0000c110
        /*0200*/ 	.word	0x00000005
        /*0204*/ 	.word	0x00000000
        /*0208*/ 	.short	0x010a
        /*020a*/ 	.byte	0x3f
	.zero		1


	//   ....[24]....
        /*020c*/ 	.word	0x0000c1e0
        /*0210*/ 	.word	0x00000016
        /*0214*/ 	.word	0x00000020
        /*0218*/ 	.short	0x010a
        /*021a*/ 	.byte	0x3f
	.zero		1


	//   ....[25]....
        /*021c*/ 	.word	0x0000c2b0
        /*0220*/ 	.word	0x00000007
        /*0224*/ 	.word	0x00000000
        /*0228*/ 	.short	0x010a
        /*022a*/ 	.byte	0x3f
	.zero		1


	//   ....[26]....
        /*022c*/ 	.word	0x0000c300
        /*0230*/ 	.word	0x00000008
        /*0234*/ 	.word	0x00000000
        /*0238*/ 	.short	0x010a
        /*023a*/ 	.byte	0x3f
	.zero		1


	//   ....[27]....
        /*023c*/ 	.word	0x0000c350
        /*0240*/ 	.word	0x0000000b
        /*0244*/ 	.word	0x00000000
        /*0248*/ 	.short	0x010a
        /*024a*/ 	.byte	0x3f
	.zero		1


	//----- nvinfo : EIATTR_NUM_MBARRIERS
	.align		4
.L_35:
        /*024c*/ 	.byte	0x03, 0x38
        /*024e*/ 	.short	0x000a


	//----- nvinfo : EIATTR_EXIT_INSTR_OFFSETS
	.align		4
        /*0250*/ 	.byte	0x04, 0x1c
        /*0252*/ 	.short	(.L_37 - .L_36)


	//   ....[0]....
.L_36:
        /*0254*/ 	.word	0x000008e0


	//   ....[1]....
        /*0258*/ 	.word	0x00001100


	//   ....[2]....
        /*025c*/ 	.word	0x0000ab00


	//   ....[3]....
        /*0260*/ 	.word	0x0000b060


	//   ....[4]....
        /*0264*/ 	.word	0x0000c0b0


	//----- nvinfo : EIATTR_MAX_THREADS
	.align		4
.L_37:
        /*0268*/ 	.byte	0x04, 0x05
        /*026a*/ 	.short	(.L_39 - .L_38)
.L_38:
        /*026c*/ 	.word	0x00000180
        /*0270*/ 	.word	0x00000001
        /*0274*/ 	.word	0x00000001


	//----- nvinfo : EIATTR_CRS_STACK_SIZE
	.align		4
.L_39:
        /*0278*/ 	.byte	0x04, 0x1e
        /*027a*/ 	.short	(.L_41 - .L_40)
.L_40:
        /*027c*/ 	.word	0x00000000


	//----- nvinfo : EIATTR_CBANK_PARAM_SIZE
	.align		4
.L_41:
        /*0280*/ 	.byte	0x03, 0x19
        /*0282*/ 	.short	0x0470


	//----- nvinfo : EIATTR_PARAM_CBANK
	.align		4
        /*0284*/ 	.byte	0x04, 0x0a
        /*0286*/ 	.short	(.L_43 - .L_42)
	.align		4
.L_42:
        /*0288*/ 	.word	index@(.nv.constant0._ZN7cutlass13device_kernelINS_4gemm6kernel13GemmUniversalIN4cute5tupleIJiiiiEEENS1_10collective13CollectiveMmaINS1_34MainloopSm90TmaGmmaWarpSpecializedILi4ENS5_IJNS4_1CILi1EEENSA_ILi2EEESB_EEENS1_35KernelTmaWarpSpecializedCooperativeEEENS5_IJNSA_ILi256EEENSA_ILi128EEENSA_ILi32EEEEEENS_10tfloat32_tENS5_IJlSB_lEEESK_SL_NS4_8TiledMMAINS4_8MMA_AtomIJNS4_4SM904GMMA30MMA_64x128x8_F32TF32TF32_SS_TNILNSP_7ScaleInE1ELSR_1EEEEEENS4_6LayoutINS5_IJSC_SB_SB_EEENS5_IJSB_NSA_ILi0EEESW_EEEEENS5_IJNS4_10UnderscoreESZ_SZ_EEEEENS4_23SM90_TMA_LOAD_MULTICASTENS4_14ComposedLayoutINS4_7SwizzleILi3ELi4ELi3EEENS4_18smem_ptr_flag_bitsILi32EEENSU_INS5_IJNSA_ILi8EEESI_EEENS5_IJSI_SB_EEEEEEEvNS4_8identityENS4_13SM90_TMA_LOADES1C_vS1D_EENS_8epilogue10collective6detail29Sm90TmaWarpSpecializedAdapterINS1H_15DefaultEpilogueISK_SL_SL_NS1G_6thread17LinearCombinationISK_Li1EffLNS1L_9ScaleType4KindE0ELNS_15FloatRoundStyleE2ESK_EENS1_15EpilogueDefaultEEEEEvvEEEEvNT_6ParamsE)
        /*028c*/ 	.short	0x0210
        /*028e*/ 	.short	0x0470


	//----- nvinfo : EIATTR_SW_WAR
	.align		4
.L_43:
        /*0290*/ 	.byte	0x04, 0x36
        /*0292*/ 	.short	(.L_45 - .L_44)
.L_44:
        /*0294*/ 	.word	0x00000008
.L_45:


//--------------------- .nv.callgraph             --------------------------
	.section	.nv.callgraph,"",@"SHT_CUDA_CALLGRAPH"
	.align	4
	.sectionentsize	8
	.align		4
        /*0000*/ 	.word	0x00000000
	.align		4
        /*0004*/ 	.word	0xffffffff
	.align		4
        /*0008*/ 	.word	index@(_ZN7cutlass13device_kernelINS_4gemm6kernel13GemmUniversalIN4cute5tupleIJiiiiEEENS1_10collective13CollectiveMmaINS1_34MainloopSm90TmaGmmaWarpSpecializedILi4ENS5_IJNS4_1CILi1EEENSA_ILi2EEESB_EEENS1_35KernelTmaWarpSpecializedCooperativeEEENS5_IJNSA_ILi256EEENSA_ILi128EEENSA_ILi32EEEEEENS_10tfloat32_tENS5_IJlSB_lEEESK_SL_NS4_8TiledMMAINS4_8MMA_AtomIJNS4_4SM904GMMA30MMA_64x128x8_F32TF32TF32_SS_TNILNSP_7ScaleInE1ELSR_1EEEEEENS4_6LayoutINS5_IJSC_SB_SB_EEENS5_IJSB_NSA_ILi0EEESW_EEEEENS5_IJNS4_10UnderscoreESZ_SZ_EEEEENS4_23SM90_TMA_LOAD_MULTICASTENS4_14ComposedLayoutINS4_7SwizzleILi3ELi4ELi3EEENS4_18smem_ptr_flag_bitsILi32EEENSU_INS5_IJNSA_ILi8EEESI_EEENS5_IJSI_SB_EEEEEEEvNS4_8identityENS4_13SM90_TMA_LOADES1C_vS1D_EENS_8epilogue10collective6detail29Sm90TmaWarpSpecializedAdapterINS1H_15DefaultEpilogueISK_SL_SL_NS1G_6thread17LinearCombinationISK_Li1EffLNS1L_9ScaleType4KindE0ELNS_15FloatRoundStyleE2ESK_EENS1_15EpilogueDefaultEEEEEvvEEEEvNT_6ParamsE)
	.align		4
        /*000c*/ 	.word	index@(__assertfail)
	.align		4
        /*0010*/ 	.word	0x00000000
	.align		4
        /*0014*/ 	.word	0xfffffffe
	.align		4
        /*0018*/ 	.word	0x00000000
	.align		4
        /*001c*/ 	.word	0xfffffffd
	.align		4
        /*0020*/ 	.word	0x00000000
	.align		4
        /*0024*/ 	.word	0xfffffffc


//--------------------- .nv.constant4             --------------------------
	.section	.nv.constant4,"a",@progbits
	.align	8
	.align		8
.nv.constant4:
        /*0000*/ 	.dword	__assertfail
	.align		8
        /*0008*/ 	.dword	__unnamed_1
	.align		8
        /*0010*/ 	.dword	_ZN40_INTERNAL_1613b44d_4_k_cu_6f21c56c_291674cuda3std3__45__cpo5beginE
	.align		8
        /*0018*/ 	.dword	_ZN40_INTERNAL_1613b44d_4_k_cu_6f21c56c_291674cuda3std3__45__cpo3endE
	.align		8
        /*0020*/ 	.dword	_ZN40_INTERNAL_1613b44d_4_k_cu_6f21c56c_291674cuda3std3__45__cpo6cbeginE
	.align		8
        /*0028*/ 	.dword	_ZN40_INTERNAL_1613b44d_4_k_cu_6f21c56c_291674cuda3std3__45__cpo4cendE
	.align		8
        /*0030*/ 	.dword	_ZN40_INTERNAL_1613b44d_4_k_cu_6f21c56c_291674cuda3std3__442_GLOBAL__N__1613b44d_4_k_cu_6f21c56c_291676ignoreE
	.align		8
        /*0038*/ 	.dword	_ZN40_INTERNAL_1613b44d_4_k_cu_6f21c56c_291674cuda3std3__419piecewise_constructE
	.align		8
        /*0040*/ 	.dword	_ZN40_INTERNAL_1613b44d_4_k_cu_6f21c56c_291674cuda3std3__48in_placeE
	.align		8
        /*0048*/ 	.dword	_ZN40_INTERNAL_1613b44d_4_k_cu_6f21c56c_291674cuda3std6ranges3__45__cpo4swapE
	.align		8
        /*0050*/ 	.dword	_ZN40_INTERNAL_1613b44d_4_k_cu_6f21c56c_291674cuda3std6ranges3__45__cpo9iter_moveE
	.align		8
        /*0058*/ 	.dword	_ZN40_INTERNAL_1613b44d_4_k_cu_6f21c56c_291674cute7productE
	.align		8
        /*0060*/ 	.dword	_ZN40_INTERNAL_1613b44d_4_k_cu_6f21c56c_291674cute1_E
	.align		8
        /*0068*/ 	.dword	$str$22
	.align		8
        /*0070*/ 	.dword	$str$23


//--------------------- .text._ZN7cutlass13device_kernelINS_4gemm6kernel13GemmUniversalIN4cute5tupleIJiiiiEEENS1_10collective13CollectiveMmaINS1_34MainloopSm90TmaGmmaWarpSpecializedILi4ENS5_IJNS4_1CILi1EEENSA_ILi2EEESB_EEENS1_35KernelTmaWarpSpecializedCooperativeEEENS5_IJNSA_ILi256EEENSA_ILi128EEENSA_ILi32EEEEEENS_10tfloat32_tENS5_IJlSB_lEEESK_SL_NS4_8TiledMMAINS4_8MMA_AtomIJNS4_4SM904GMMA30MMA_64x128x8_F32TF32TF32_SS_TNILNSP_7ScaleInE1ELSR_1EEEEEENS4_6LayoutINS5_IJSC_SB_SB_EEENS5_IJSB_NSA_ILi0EEESW_EEEEENS5_IJNS4_10UnderscoreESZ_SZ_EEEEENS4_23SM90_TMA_LOAD_MULTICASTENS4_14ComposedLayoutINS4_7SwizzleILi3ELi4ELi3EEENS4_18smem_ptr_flag_bitsILi32EEENSU_INS5_IJNSA_ILi8EEESI_EEENS5_IJSI_SB_EEEEEEEvNS4_8identityENS4_13SM90_TMA_LOADES1C_vS1D_EENS_8epilogue10collective6detail29Sm90TmaWarpSpecializedAdapterINS1H_15DefaultEpilogueISK_SL_SL_NS1G_6thread17LinearCombinationISK_Li1EffLNS1L_9ScaleType4KindE0ELNS_15FloatRoundStyleE2ESK_EENS1_15EpilogueDefaultEEEEEvvEEEEvNT_6ParamsE --------------------------
	.section	.text._ZN7cutlass13device_kernelINS_4gemm6kernel13GemmUniversalIN4cute5tupleIJiiiiEEENS1_10collective13CollectiveMmaINS1_34MainloopSm90TmaGmmaWarpSpecializedILi4ENS5_IJNS4_1CILi1EEENSA_ILi2EEESB_EEENS1_35KernelTmaWarpSpecializedCooperativeEEENS5_IJNSA_ILi256EEENSA_ILi128EEENSA_ILi32EEEEEENS_10tfloat32_tENS5_IJlSB_lEEESK_SL_NS4_8TiledMMAINS4_8MMA_AtomIJNS4_4SM904GMMA30MMA_64x128x8_F32TF32TF32_SS_TNILNSP_7ScaleInE1ELSR_1EEEEEENS4_6LayoutINS5_IJSC_SB_SB_EEENS5_IJSB_NSA_ILi0EEESW_EEEEENS5_IJNS4_10UnderscoreESZ_SZ_EEEEENS4_23SM90_TMA_LOAD_MULTICASTENS4_14ComposedLayoutINS4_7SwizzleILi3ELi4ELi3EEENS4_18smem_ptr_flag_bitsILi32EEENSU_INS5_IJNSA_ILi8EEESI_EEENS5_IJSI_SB_EEEEEEEvNS4_8identityENS4_13SM90_TMA_LOADES1C_vS1D_EENS_8epilogue10collective6detail29Sm90TmaWarpSpecializedAdapterINS1H_15DefaultEpilogueISK_SL_SL_NS1G_6thread17LinearCombinationISK_Li1EffLNS1L_9ScaleType4KindE0ELNS_15FloatRoundStyleE2ESK_EENS1_15EpilogueDefaultEEEEEvvEEEEvNT_6ParamsE,"ax",@progbits
	.align	128
.text._ZN7cutlass13device_kernelINS_4gemm6kernel13GemmUniversalIN4cute5tupleIJiiiiEEENS1_10collective13CollectiveMmaINS1_34MainloopSm90TmaGmmaWarpSpecializedILi4ENS5_IJNS4_1CILi1EEENSA_ILi2EEESB_EEENS1_35KernelTmaWarpSpecializedCooperativeEEENS5_IJNSA_ILi256EEENSA_ILi128EEENSA_ILi32EEEEEENS_10tfloat32_tENS5_IJlSB_lEEESK_SL_NS4_8TiledMMAINS4_8MMA_AtomIJNS4_4SM904GMMA30MMA_64x128x8_F32TF32TF32_SS_TNILNSP_7ScaleInE1ELSR_1EEEEEENS4_6LayoutINS5_IJSC_SB_SB_EEENS5_IJSB_NSA_ILi0EEESW_EEEEENS5_IJNS4_10UnderscoreESZ_SZ_EEEEENS4_23SM90_TMA_LOAD_MULTICASTENS4_14ComposedLayoutINS4_7SwizzleILi3ELi4ELi3EEENS4_18smem_ptr_flag_bitsILi32EEENSU_INS5_IJNSA_ILi8EEESI_EEENS5_IJSI_SB_EEEEEEEvNS4_8identityENS4_13SM90_TMA_LOADES1C_vS1D_EENS_8epilogue10collective6detail29Sm90TmaWarpSpecializedAdapterINS1H_15DefaultEpilogueISK_SL_SL_NS1G_6thread17LinearCombinationISK_Li1EffLNS1L_9ScaleType4KindE0ELNS_15FloatRoundStyleE2ESK_EENS1_15EpilogueDefaultEEEEEvvEEEEvNT_6ParamsE:
        .type           _ZN7cutlass13device_kernelINS_4gemm6kernel13GemmUniversalIN4cute5tupleIJiiiiEEENS1_10collective13CollectiveMmaINS1_34MainloopSm90TmaGmmaWarpSpecializedILi4ENS5_IJNS4_1CILi1EEENSA_ILi2EEESB_EEENS1_35KernelTmaWarpSpecializedCooperativeEEENS5_IJNSA_ILi256EEENSA_ILi128EEENSA_ILi32EEEEEENS_10tfloat32_tENS5_IJlSB_lEEESK_SL_NS4_8TiledMMAINS4_8MMA_AtomIJNS4_4SM904GMMA30MMA_64x128x8_F32TF32TF32_SS_TNILNSP_7ScaleInE1ELSR_1EEEEEENS4_6LayoutINS5_IJSC_SB_SB_EEENS5_IJSB_NSA_ILi0EEESW_EEEEENS5_IJNS4_10UnderscoreESZ_SZ_EEEEENS4_23SM90_TMA_LOAD_MULTICASTENS4_14ComposedLayoutINS4_7SwizzleILi3ELi4ELi3EEENS4_18smem_ptr_flag_bitsILi32EEENSU_INS5_IJNSA_ILi8EEESI_EEENS5_IJSI_SB_EEEEEEEvNS4_8identityENS4_13SM90_TMA_LOADES1C_vS1D_EENS_8epilogue10collective6detail29Sm90TmaWarpSpecializedAdapterINS1H_15DefaultEpilogueISK_SL_SL_NS1G_6thread17LinearCombinationISK_Li1EffLNS1L_9ScaleType4KindE0ELNS_15FloatRoundStyleE2ESK_EENS1_15EpilogueDefaultEEEEEvvEEEEvNT_6ParamsE,@function
        .size           _ZN7cutlass13device_kernelINS_4gemm6kernel13GemmUniversalIN4cute5tupleIJiiiiEEENS1_10collective13CollectiveMmaINS1_34MainloopSm90TmaGmmaWarpSpecializedILi4ENS5_IJNS4_1CILi1EEENSA_ILi2EEESB_EEENS1_35KernelTmaWarpSpecializedCooperativeEEENS5_IJNSA_ILi256EEENSA_ILi128EEENSA_ILi32EEEEEENS_10tfloat32_tENS5_IJlSB_lEEESK_SL_NS4_8TiledMMAINS4_8MMA_AtomIJNS4_4SM904GMMA30MMA_64x128x8_F32TF32TF32_SS_TNILNSP_7ScaleInE1ELSR_1EEEEEENS4_6LayoutINS5_IJSC_SB_SB_EEENS5_IJSB_NSA_ILi0EEESW_EEEEENS5_IJNS4_10UnderscoreESZ_SZ_EEEEENS4_23SM90_TMA_LOAD_MULTICASTENS4_14ComposedLayoutINS4_7SwizzleILi3ELi4ELi3EEENS4_18smem_ptr_flag_bitsILi32EEENSU_INS5_IJNSA_ILi8EEESI_EEENS5_IJSI_SB_EEEEEEEvNS4_8identityENS4_13SM90_TMA_LOADES1C_vS1D_EENS_8epilogue10collective6detail29Sm90TmaWarpSpecializedAdapterINS1H_15DefaultEpilogueISK_SL_SL_NS1G_6thread17LinearCombinationISK_Li1EffLNS1L_9ScaleType4KindE0ELNS_15FloatRoundStyleE2ESK_EENS1_15EpilogueDefaultEEEEEvvEEEEvNT_6ParamsE,(.L_x_323 - _ZN7cutlass13device_kernelINS_4gemm6kernel13GemmUniversalIN4cute5tupleIJiiiiEEENS1_10collective13CollectiveMmaINS1_34MainloopSm90TmaGmmaWarpSpecializedILi4ENS5_IJNS4_1CILi1EEENSA_ILi2EEESB_EEENS1_35KernelTmaWarpSpecializedCooperativeEEENS5_IJNSA_ILi256EEENSA_ILi128EEENSA_ILi32EEEEEENS_10tfloat32_tENS5_IJlSB_lEEESK_SL_NS4_8TiledMMAINS4_8MMA_AtomIJNS4_4SM904GMMA30MMA_64x128x8_F32TF32TF32_SS_TNILNSP_7ScaleInE1ELSR_1EEEEEENS4_6LayoutINS5_IJSC_SB_SB_EEENS5_IJSB_NSA_ILi0EEESW_EEEEENS5_IJNS4_10UnderscoreESZ_SZ_EEEEENS4_23SM90_TMA_LOAD_MULTICASTENS4_14ComposedLayoutINS4_7SwizzleILi3ELi4ELi3EEENS4_18smem_ptr_flag_bitsILi32EEENSU_INS5_IJNSA_ILi8EEESI_EEENS5_IJSI_SB_EEEEEEEvNS4_8identityENS4_13SM90_TMA_LOADES1C_vS1D_EENS_8epilogue10collective6detail29Sm90TmaWarpSpecializedAdapterINS1H_15DefaultEpilogueISK_SL_SL_NS1G_6thread17LinearCombinationISK_Li1EffLNS1L_9ScaleType4KindE0ELNS_15FloatRoundStyleE2ESK_EENS1_15EpilogueDefaultEEEEEvvEEEEvNT_6ParamsE)
        .other          _ZN7cutlass13device_kernelINS_4gemm6kernel13GemmUniversalIN4cute5tupleIJiiiiEEENS1_10collective13CollectiveMmaINS1_34MainloopSm90TmaGmmaWarpSpecializedILi4ENS5_IJNS4_1CILi1EEENSA_ILi2EEESB_EEENS1_35KernelTmaWarpSpecializedCooperativeEEENS5_IJNSA_ILi256EEENSA_ILi128EEENSA_ILi32EEEEEENS_10tfloat32_tENS5_IJlSB_lEEESK_SL_NS4_8TiledMMAINS4_8MMA_AtomIJNS4_4SM904GMMA30MMA_64x128x8_F32TF32TF32_SS_TNILNSP_7ScaleInE1ELSR_1EEEEEENS4_6LayoutINS5_IJSC_SB_SB_EEENS5_IJSB_NSA_ILi0EEESW_EEEEENS5_IJNS4_10UnderscoreESZ_SZ_EEEEENS4_23SM90_TMA_LOAD_MULTICASTENS4_14ComposedLayoutINS4_7SwizzleILi3ELi4ELi3EEENS4_18smem_ptr_flag_bitsILi32EEENSU_INS5_IJNSA_ILi8EEESI_EEENS5_IJSI_SB_EEEEEEEvNS4_8identityENS4_13SM90_TMA_LOADES1C_vS1D_EENS_8epilogue10collective6detail29Sm90TmaWarpSpecializedAdapterINS1H_15DefaultEpilogueISK_SL_SL_NS1G_6thread17LinearCombinationISK_Li1EffLNS1L_9ScaleType4KindE0ELNS_15FloatRoundStyleE2ESK_EENS1_15EpilogueDefaultEEEEEvvEEEEvNT_6ParamsE,@"STO_CUDA_ENTRY STV_DEFAULT"
_ZN7cutlass13device_kernelINS_4gemm6kernel13GemmUniversalIN4cute5tupleIJiiiiEEENS1_10collective13CollectiveMmaINS1_34MainloopSm90TmaGmmaWarpSpecializedILi4ENS5_IJNS4_1CILi1EEENSA_ILi2EEESB_EEENS1_35KernelTmaWarpSpecializedCooperativeEEENS5_IJNSA_ILi256EEENSA_ILi128EEENSA_ILi32EEEEEENS_10tfloat32_tENS5_IJlSB_lEEESK_SL_NS4_8TiledMMAINS4_8MMA_AtomIJNS4_4SM904GMMA30MMA_64x128x8_F32TF32TF32_SS_TNILNSP_7ScaleInE1ELSR_1EEEEEENS4_6LayoutINS5_IJSC_SB_SB_EEENS5_IJSB_NSA_ILi0EEESW_EEEEENS5_IJNS4_10UnderscoreESZ_SZ_EEEEENS4_23SM90_TMA_LOAD_MULTICASTENS4_14ComposedLayoutINS4_7SwizzleILi3ELi4ELi3EEENS4_18smem_ptr_flag_bitsILi32EEENSU_INS5_IJNSA_ILi8EEESI_EEENS5_IJSI_SB_EEEEEEEvNS4_8identityENS4_13SM90_TMA_LOADES1C_vS1D_EENS_8epilogue10collective6detail29Sm90TmaWarpSpecializedAdapterINS1H_15DefaultEpilogueISK_SL_SL_NS1G_6thread17LinearCombinationISK_Li1EffLNS1L_9ScaleType4KindE0ELNS_15FloatRoundStyleE2ESK_EENS1_15EpilogueDefaultEEEEEvvEEEEvNT_6ParamsE:
[----:B------:R-:W0:Y:S01]  /*0000*/  LDC R1, c[0x0][0x28] ;  /* 0x00000a00ff017b82 */ /* 0x000e220000000800 */
[----:B------:R-:W1:Y:S01]  /*0010*/  S2R R18, SR_TID.X ;  /* 0x0000000000127919 */ /* 0x000e620000002100 */
[----:B------:R-:W-:Y:S01]  /*0020*/  ELECT P0, URZ, PT ;  /* 0x00000000003f782f */ /* 0x000fe20003800000 */
[----:B------:R-:W-:Y:S01]  /*0030*/  BSSY B0, `(.L_x_0) ;  /* 0x000000f000007945 */ /* 0x000fe20003800000 */
[--C-:B-1----:R-:W-:Y:S02]  /*0040*/  SHF.R.U32.HI R0, RZ, 0x5, R18.reuse ;  /* 0x00000005ff007819 */ /* 0x102fe40000011612 */
[----:B------:R-:W-:-:S03]  /*0050*/  SHF.R.U32.HI R3, RZ, 0x7, R18 ;  /* 0x00000007ff037819 */ /* 0x000fc60000011612 */
[----:B------:R-:W1:Y:S04]  /*0060*/  SHFL.IDX PT, R2, R0, RZ, 0x1f ;  /* 0x00001fff00027589 */ /* 0x000e6800000e0000 */
[----:B------:R2:W3:Y:S01]  /*0070*/  SHFL.IDX PT, R5, R3, RZ, 0x1f ;  /* 0x00001fff03057589 */ /* 0x0004e200000e0000 */
[----:B-1----:R-:W-:-:S13]  /*0080*/  ISETP.NE.OR P0, PT, R2, RZ, !P0 ;  /* 0x000000ff0200720c */ /* 0x002fda0004705670 */
[----:B0-23--:R-:W-:Y:S05]  /*0090*/  @P0 BRA `(.L_x_1) ;  /* 0x0000000000200947 */ /* 0x00dfea0003800000 */
[----:B------:R-:W-:Y:S02]  /*00a0*/  ULDC.64 UR4, c[0x0][0x198] ;  /* 0x0000660000047ab9 */ /* 0x000fe40000000a00 */
[----:B------:R-:W-:Y:S02]  /*00b0*/  UIADD3 UR6, UP0, UR4, 0xf0, URZ ;  /* 0x000000f004067890 */ /* 0x000fe4000ff1e03f */
[----:B------:R-:W-:Y:S02]  /*00c0*/  UIADD3 UR4, UP1, UR4, 0x1f0, URZ ;  /* 0x000001f004047890 */ /* 0x000fe4000ff3e03f */
[----:B------:R-:W-:Y:S02]  /*00d0*/  UIADD3.X UR7, URZ, UR5, URZ, UP0, !UPT ;  /* 0x000000053f077290 */ /* 0x000fe400087fe43f */
[----:B------:R-:W-:-:S07]  /*00e0*/  UIADD3.X UR5, URZ, UR5, URZ, UP1, !UPT ;  /* 0x000000053f057290 */ /* 0x000fce0008ffe43f */
[----:B------:R0:W-:Y:S02]  /*00f0*/  UTMACCTL.PF [UR6] ;  /* 0x00000000060079b9 */ /* 0x0001e40008040000 */
[----:B------:R0:W-:Y:S02]  /*0100*/  UTMACCTL.PF [UR4] ;  /* 0x00000000040079b9 */ /* 0x0001e40008040000 */
[----:B0-----:R-:W-:Y:S01]  /*0110*/  NOP ;  /* 0x0000000000007918 */ /* 0x001fe20000000000 */
.L_x_1:
[----:B------:R-:W-:Y:S05]  /*0120*/  BSYNC B0 ;  /* 0x0000000000007941 */ /* 0x000fea0003800000 */
.L_x_0:
[----:B------:R-:W0:Y:S02]  /*0130*/  SHFL.IDX PT, R3, R0, RZ, 0x1f ;  /* 0x00001fff00037589 */ /* 0x000e2400000e0000 */
[----:B0-----:R-:W-:-:S13]  /*0140*/  ISETP.NE.AND P0, PT, R3, RZ, PT ;  /* 0x000000ff0300720c */ /* 0x001fda0003f05270 */
[----:B------:R-:W-:Y:S05]  /*0150*/  @P0 BRA `(.L_x_2) ;  /* 0x0000000000580947 */ /* 0x000fea0003800000 */
[----:B------:R-:W0:Y:S01]  /*0160*/  S2UR UR8, SR_CgaCtaId ;  /* 0x00000000000879c3 */ /* 0x000e220000008800 */
[----:B------:R-:W-:Y:S01]  /*0170*/  UMOV UR4, 0x400 ;  /* 0x0000040000047882 */ /* 0x000fe20000000000 */
[----:B------:R-:W-:Y:S01]  /*0180*/  UMOV UR5, 0x1 ;  /* 0x0000000100057882 */ /* 0x000fe20000000000 */
[----:B------:R-:W-:Y:S01]  /*0190*/  UMOV UR6, 0x4 ;  /* 0x0000000400067882 */ /* 0x000fe20000000000 */
[----:B------:R-:W-:Y:S01]  /*01a0*/  ELECT P0, URZ, PT ;  /* 0x00000000003f782f */ /* 0x000fe20003800000 */
[----:B------:R-:W-:-:S04]  /*01b0*/  UIADD3 UR6, -UR6, 0x100000, URZ ;  /* 0x0010000006067890 */ /* 0x000fc8000fffe13f */
[----:B------:R-:W-:Y:S02]  /*01c0*/  USHF.L.U32 UR7, UR6, 0xb, URZ ;  /* 0x0000000b06077899 */ /* 0x000fe4000800063f */
[----:B------:R-:W-:Y:S02]  /*01d0*/  USHF.L.U32 UR6, UR6, 0x1, URZ ;  /* 0x0000000106067899 */ /* 0x000fe4000800063f */
[----:B0-----:R-:W-:Y:S02]  /*01e0*/  ULEA UR8, UR8, UR4, 0x18 ;  /* 0x0000000408087291 */ /* 0x001fe4000f8ec03f */
[----:B------:R-:W-:-:S04]  /*01f0*/  UIADD3 UR4, -UR5, 0x100000, URZ ;  /* 0x0010000005047890 */ /* 0x000fc8000fffe13f */
[----:B------:R-:W-:Y:S02]  /*0200*/  USHF.L.U32 UR5, UR4, 0xb, URZ ;  /* 0x0000000b04057899 */ /* 0x000fe4000800063f */
[----:B------:R-:W-:Y:S01]  /*0210*/  USHF.L.U32 UR4, UR4, 0x1, URZ ;  /* 0x0000000104047899 */ /* 0x000fe2000800063f */
[----:B------:R-:W0:Y:S11]  /*0220*/  FENCE.VIEW.ASYNC.S ;  /* 0x00000000000073c6 */ /* 0x000e360000000000 */
[----:B0-----:R0:W1:Y:S01]  /*0230*/  SYNCS.EXCH.64 URZ, [UR8], UR4 ;  /* 0x00000004083f75b2 */ /* 0x0010620008000100 */
[----:B------:R0:W2:Y:S01]  /*0240*/  SYNCS.EXCH.64 URZ, [UR8+0x20], UR6 ;  /* 0x00002006083f75b2 */ /* 0x0000a20008000100 */
[----:B------:R0:W3:Y:S01]  /*0250*/  SYNCS.EXCH.64 URZ, [UR8+0x8], UR4 ;  /* 0x00000804083f75b2 */ /* 0x0000e20008000100 */
[----:B------:R0:W4:Y:S01]  /*0260*/  SYNCS.EXCH.64 URZ, [UR8+0x28], UR6 ;  /* 0x00002806083f75b2 */ /* 0x0001220008000100 */
[----:B------:R0:W0:Y:S01]  /*0270*/  SYNCS.EXCH.64 URZ, [UR8+0x10], UR4 ;  /* 0x00001004083f75b2 */ /* 0x0000220008000100 */
[----:B------:R0:W0:Y:S01]  /*0280*/  SYNCS.EXCH.64 URZ, [UR8+0x30], UR6 ;  /* 0x00003006083f75b2 */ /* 0x0000220008000100 */
[----:B------:R0:W0:Y:S01]  /*0290*/  SYNCS.EXCH.64 URZ, [UR8+0x18], UR4 ;  /* 0x00001804083f75b2 */ /* 0x0000220008000100 */
[----:B------:R0:W0:Y:S01]  /*02a0*/  SYNCS.EXCH.64 URZ, [UR8+0x38], UR6 ;  /* 0x00003806083f75b2 */ /* 0x0000220008000100 */
[----:B------:R-:W-:Y:S01]  /*02b0*/  NOP ;  /* 0x0000000000007918 */ /* 0x000fe20000000000 */
.L_x_2:
[----:B------:R-:W-:Y:S01]  /*02c0*/  SHF.R.S32.HI R7, RZ, 0x1f, R18 ;  /* 0x0000001fff077819 */ /* 0x000fe20000011412 */
[----:B------:R-:W5:Y:S01]  /*02d0*/  SHFL.IDX PT, R0, R0, RZ, 0x1f ;  /* 0x00001fff00007589 */ /* 0x000f6200000e0000 */
[----:B0-----:R-:W0:Y:S01]  /*02e0*/  S2UR UR8, SR_CTAID.X ;  /* 0x00000000000879c3 */ /* 0x001e220000002500 */
[----:B------:R-:W-:Y:S02]  /*02f0*/  ELECT P0, URZ, PT ;  /* 0x00000000003f782f */ /* 0x000fe40003800000 */
[----:B------:R-:W-:Y:S01]  /*0300*/  LEA.HI R7, R7, R18, RZ, 0x7 ;  /* 0x0000001207077211 */ /* 0x000fe200078f38ff */
[----:B------:R-:W1:Y:S01]  /*0310*/  S2R R4, SR_CTAID.Y ;  /* 0x0000000000047919 */ /* 0x000e620000002600 */
[----:B------:R-:W-:Y:S01]  /*0320*/  ULDC UR4, c[0x0][0x154] ;  /* 0x0000550000047ab9 */ /* 0x000fe20000000800 */
[----:B------:R-:W-:Y:S01]  /*0330*/  NOP ;  /* 0x0000000000007918 */ /* 0x000fe20000000000 */
[----:B------:R-:W-:Y:S01]  /*0340*/  LOP3.LUT R7, R7, 0xffffff80, RZ, 0xc0, !PT ;  /* 0xffffff8007077812 */ /* 0x000fe200078ec0ff */
[----:B------:R-:W-:Y:S01]  /*0350*/  NOP ;  /* 0x0000000000007918 */ /* 0x000fe20000000000 */
[----:B------:R-:W2:Y:S03]  /*0360*/  LDC R12, c[0x0][0x140] ;  /* 0x00005000ff0c7b82 */ /* 0x000ea60000000800 */
[----:B------:R-:W-:-:S05]  /*0370*/  IMAD.IADD R7, R18, 0x1, -R7 ;  /* 0x0000000112077824 */ /* 0x000fca00078e0a07 */
[----:B------:R-:W-:Y:S02]  /*0380*/  SHF.R.S32.HI R6, RZ, 0x1f, R7 ;  /* 0x0000001fff067819 */ /* 0x000fe40000011407 */
[----:B------:R-:W-:Y:S02]  /*0390*/  LOP3.LUT P2, RZ, R7, 0x7, RZ, 0xc0, !PT ;  /* 0x0000000707ff7812 */ /* 0x000fe4000784c0ff */
[----:B------:R-:W-:Y:S02]  /*03a0*/  LEA.HI R6, R6, R7, RZ, 0x3 ;  /* 0x0000000706067211 */ /* 0x000fe400078f18ff */
[----:B-----5:R-:W-:Y:S02]  /*03b0*/  ISETP.NE.OR P0, PT, R0, RZ, !P0 ;  /* 0x000000ff0000720c */ /* 0x020fe40004705670 */
[--C-:B------:R-:W-:Y:S02]  /*03c0*/  SHF.R.S32.HI R0, RZ, 0x3, R6.reuse ;  /* 0x00000003ff007819 */ /* 0x100fe40000011406 */
[----:B------:R-:W-:-:S02]  /*03d0*/  SHF.R.S32.HI R9, RZ, 0x1f, R6 ;  /* 0x0000001fff097819 */ /* 0x000fc40000011406 */
[----:B------:R-:W-:Y:S02]  /*03e0*/  SHF.R.S32.HI R6, RZ, 0x1f, R3 ;  /* 0x0000001fff067819 */ /* 0x000fe40000011403 */
[----:B------:R-:W-:Y:S02]  /*03f0*/  LEA.HI R9, R9, R0, RZ, 0x2 ;  /* 0x0000000009097211 */ /* 0x000fe400078f10ff */
[----:B------:R-:W-:Y:S02]  /*0400*/  LEA.HI R6, R6, R3, RZ, 0x2 ;  /* 0x0000000306067211 */ /* 0x000fe400078f10ff */
[----:B-1----:R-:W-:Y:S01]  /*0410*/  I2FP.F32.U32 R8, R4 ;  /* 0x0000000400087245 */ /* 0x002fe20000201000 */
[----:B------:R-:W-:Y:S01]  /*0420*/  VOTEU.ALL UP0, P0 ;  /* 0x00000000003f7886 */ /* 0x000fe20000000000 */
[----:B------:R-:W-:Y:S01]  /*0430*/  LOP3.LUT R6, R6, 0x3ffffffc, RZ, 0xc0, !PT ;  /* 0x3ffffffc06067812 */ /* 0x000fe200078ec0ff */
[----:B------:R-:W-:Y:S01]  /*0440*/  VOTEU.ALL UP1, P0 ;  /* 0x00000000003f7886 */ /* 0x000fe20000020000 */
[----:B------:R-:W-:Y:S01]  /*0450*/  LOP3.LUT R9, R9, 0xfffffffc, RZ, 0xc0, !PT ;  /* 0xfffffffc09097812 */ /* 0x000fe200078ec0ff */
[----:B------:R-:W-:Y:S01]  /*0460*/  FMUL R10, R8, UR4 ;  /* 0x00000004080a7c20 */ /* 0x000fe20008400000 */
[----:B------:R-:W1:Y:S01]  /*0470*/  @!UP0 S2UR UR7, SR_CgaCtaId ;  /* 0x00000000000789c3 */ /* 0x000e620000008800 */
[----:B------:R-:W-:Y:S01]  /*0480*/  IMAD.IADD R11, R3, 0x1, -R6 ;  /* 0x00000001030b7824 */ /* 0x000fe200078e0a06 */
[----:B0-----:R-:W-:Y:S01]  /*0490*/  I2FP.F32.U32 R6, UR8 ;  /* 0x0000000800067c45 */ /* 0x001fe20008201000 */
[----:B------:R-:W-:Y:S01]  /*04a0*/  IMAD.IADD R0, R0, 0x1, -R9 ;  /* 0x0000000100007824 */ /* 0x000fe200078e0a09 */
[----:B------:R-:W-:Y:S01]  /*04b0*/  ULDC UR4, c[0x0][0x150] ;  /* 0x0000540000047ab9 */ /* 0x000fe20000000800 */
[----:B------:R-:W0:Y:S01]  /*04c0*/  F2I.U32.TRUNC.NTZ R10, R10 ;  /* 0x0000000a000a7305 */ /* 0x000e22000020f000 */
[----:B------:R-:W-:Y:S01]  /*04d0*/  SHF.R.S32.HI R3, RZ, 0x1f, R2 ;  /* 0x0000001fff037819 */ /* 0x000fe20000011402 */
[----:B------:R-:W-:Y:S01]  /*04e0*/  FMUL R6, R6, UR4 ;  /* 0x0000000406067c20 */ /* 0x000fe20008400000 */
[----:B------:R-:W5:Y:S01]  /*04f0*/  LDC R9, c[0x0][0x148] ;  /* 0x00005200ff097b82 */ /* 0x000f620000000800 */
[----:B------:R-:W-:Y:S01]  /*0500*/  IMAD R11, R11, 0x4, R0 ;  /* 0x000000040b0b7824 */ /* 0x000fe200078e0200 */
[----:B------:R-:W-:Y:S01]  /*0510*/  LEA.HI R3, R3, R2, RZ, 0x2 ;  /* 0x0000000203037211 */ /* 0x000fe200078f10ff */
[----:B------:R-:W-:Y:S01]  /*0520*/  UMOV UR4, 0x20 ;  /* 0x0000002000047882 */ /* 0x000fe20000000000 */
[----:B------:R-:W-:Y:S01]  /*0530*/  @!UP0 UMOV UR6, 0x400 ;  /* 0x0000040000068882 */ /* 0x000fe20000000000 */
[----:B------:R-:W3:Y:S01]  /*0540*/  F2I.U32.TRUNC.NTZ R6, R6 ;  /* 0x0000000600067305 */ /* 0x000ee2000020f000 */
[----:B------:R-:W-:Y:S01]  /*0550*/  LOP3.LUT R3, R3, 0xfffffffc, RZ, 0xc0, !PT ;  /* 0xfffffffc03037812 */ /* 0x000fe200078ec0ff */
[----:B------:R-:W-:Y:S01]  /*0560*/  IMAD.SHL.U32 R22, R11, 0x4, RZ ;  /* 0x000000040b167824 */ /* 0x000fe200078e00ff */
[----:B------:R-:W4:Y:S01]  /*0570*/  LDC R8, c[0x0][0x144] ;  /* 0x00005100ff087b82 */ /* 0x000f220000000800 */
[----:B------:R-:W-:-:S04]  /*0580*/  @!UP0 UIADD3 UR4, -UR4, 0x100000, URZ ;  /* 0x0010000004048890 */ /* 0x000fc8000fffe13f */
[----:B------:R-:W-:Y:S02]  /*0590*/  @!UP0 USHF.L.U32 UR5, UR4, 0xb, URZ ;  /* 0x0000000b04058899 */ /* 0x000fe4000800063f */
[----:B------:R-:W-:Y:S01]  /*05a0*/  @!UP0 USHF.L.U32 UR4, UR4, 0x1, URZ ;  /* 0x0000000104048899 */ /* 0x000fe2000800063f */
[----:B--2---:R-:W-:Y:S01]  /*05b0*/  ISETP.EQ.U32.AND P3, PT, R12, 0x1, PT ;  /* 0x000000010c00780c */ /* 0x004fe20003f62070 */
[----:B------:R-:W-:Y:S01]  /*05c0*/  IMAD.IADD R0, R2, 0x1, -R3 ;  /* 0x0000000102007824 */ /* 0x000fe200078e0a03 */
[----:B------:R-:W-:Y:S01]  /*05d0*/  LOP3.LUT R22, R11, 0xc, R22, 0x78, !PT ;  /* 0x0000000c0b167812 */ /* 0x000fe200078e7816 */
[----:B0-----:R-:W-:Y:S01]  /*05e0*/  IMAD.MOV R14, RZ, RZ, -R10 ;  /* 0x000000ffff0e7224 */ /* 0x001fe200078e0a0a */
[----:B-1----:R-:W-:Y:S02]  /*05f0*/  @!UP0 ULEA UR6, UR7, UR6, 0x18 ;  /* 0x0000000607068291 */ /* 0x002fe4000f8ec03f */
[----:B------:R-:W-:Y:S01]  /*0600*/  ISETP.NE.AND P1, PT, R0, 0x3, PT ;  /* 0x000000030000780c */ /* 0x000fe20003f25270 */
[----:B------:R-:W-:Y:S01]  /*0610*/  VOTEU.ALL UP0, P0 ;  /* 0x00000000003f7886 */ /* 0x000fe20000000000 */
[----:B------:R-:W-:Y:S01]  /*0620*/  ISETP.LT.U32.AND P0, PT, R22, 0x2, !P2 ;  /* 0x000000021600780c */ /* 0x000fe20005701070 */
[----:B---3--:R-:W-:Y:S01]  /*0630*/  IMAD.MOV R3, RZ, RZ, -R6 ;  /* 0x000000ffff037224 */ /* 0x008fe200078e0a06 */
[----:B------:R-:W-:-:S02]  /*0640*/  ISETP.EQ.OR P1, PT, R0, RZ, !P1 ;  /* 0x000000ff0000720c */ /* 0x000fc40004f22670 */
[----:B------:R-:W-:Y:S01]  /*0650*/  ISETP.NE.AND P2, PT, R5, RZ, PT ;  /* 0x000000ff0500720c */ /* 0x000fe20003f45270 */
[----:B-----5:R-:W-:Y:S01]  /*0660*/  IMAD R7, R9, R14, R4 ;  /* 0x0000000e09077224 */ /* 0x020fe200078e0204 */
[----:B------:R-:W-:Y:S01]  /*0670*/  ISETP.EQ.AND P1, PT, R5, RZ, P1 ;  /* 0x000000ff0500720c */ /* 0x000fe20000f22270 */
[----:B------:R-:W0:Y:S02]  /*0680*/  FENCE.VIEW.ASYNC.S ;  /* 0x00000000000073c6 */ /* 0x000e240000000000 */
[----:B0-----:R0:W1:Y:S01]  /*0690*/  @!UP0 SYNCS.EXCH.64 URZ, [UR6+0x50], UR4 ;  /* 0x00005004063f85b2 */ /* 0x0010620008000100 */
[----:B------:R-:W-:Y:S02]  /*06a0*/  ISETP.NE.AND P4, PT, R7, R22, PT ;  /* 0x000000160700720c */ /* 0x000fe40003f85270 */
[----:B------:R-:W-:Y:S01]  /*06b0*/  SEL R19, RZ, 0x1, !P1 ;  /* 0x00000001ff137807 */ /* 0x000fe20004800000 */
[----:B----4-:R-:W-:Y:S02]  /*06c0*/  IMAD R3, R8, R3, UR8 ;  /* 0x0000000808037e24 */ /* 0x010fe4000f8e0203 */
[----:B------:R-:W-:-:S03]  /*06d0*/  VIADD R8, R5, 0xffffffff ;  /* 0xffffffff05087836 */ /* 0x000fc60000000000 */
[----:B------:R-:W-:Y:S02]  /*06e0*/  ISETP.EQ.OR P4, PT, R3, RZ, !P4 ;  /* 0x000000ff0300720c */ /* 0x000fe40006782670 */
[----:B------:R-:W-:Y:S02]  /*06f0*/  ISETP.GE.U32.AND P5, PT, R8, 0x2, PT ;  /* 0x000000020800780c */ /* 0x000fe40003fa6070 */
[----:B------:R-:W-:Y:S02]  /*0700*/  PLOP3.LUT P0, PT, P0, P4, PT, 0x80, 0x0 ;  /* 0x000000000000781c */ /* 0x000fe40000709070 */
[----:B------:R-:W-:Y:S01]  /*0710*/  SEL R19, R19, 0x2, P5 ;  /* 0x0000000213137807 */ /* 0x000fe20002800000 */
[----:B------:R0:W2:Y:S01]  /*0720*/  @!UP1 SYNCS.EXCH.64 URZ, [UR6+0x58], UR4 ;  /* 0x00005804063f95b2 */ /* 0x0000a20008000100 */
[----:B------:R-:W-:Y:S01]  /*0730*/  P2R R156, PR, RZ, 0x1 ;  /* 0x00000001ff9c7803 */ /* 0x000fe20000000000 */
[----:B------:R-:W-:Y:S01]  /*0740*/  NOP ;  /* 0x0000000000007918 */ /* 0x000fe20000000000 */
[----:B------:R-:W-:Y:S07]  /*0750*/  @!P3 BRA `(.L_x_3) ;  /* 0x000000000008b947 */ /* 0x000fee0003800000 */
[----:B-12---:R-:W-:Y:S01]  /*0760*/  UCGABAR_ARV ;  /* 0x00000000000079c7 */ /* 0x006fe20008000000 */
[----:B------:R-:W-:Y:S05]  /*0770*/  BRA `(.L_x_4) ;  /* 0x0000000000047947 */ /* 0x000fea0003800000 */
.L_x_3:
[----:B-12---:R-:W-:Y:S01]  /*0780*/  NOP ;  /* 0x0000000000007918 */ /* 0x006fe20000000000 */
.L_x_4:
[----:B------:R-:W1:Y:S01]  /*0790*/  LDC R2, c[0x0][0x65c] ;  /* 0x00019700ff027b82 */ /* 0x000e620000000800 */
[----:B------:R-:W-:Y:S02]  /*07a0*/  IMAD.U32 R6, RZ, RZ, UR8 ;  /* 0x00000008ff067e24 */ /* 0x000fe4000f8e00ff */
[----:B------:R-:W-:Y:S01]  /*07b0*/  IMAD.MOV.U32 R7, RZ, RZ, RZ ;  /* 0x000000ffff077224 */ /* 0x000fe200078e00ff */
[----:B-1----:R-:W-:-:S04]  /*07c0*/  ISETP.NE.AND P1, PT, R2, 0x1, PT ;  /* 0x000000010200780c */ /* 0x002fc80003f25270 */
[----:B------:R-:W-:-:S09]  /*07d0*/  P2R R5, PR, RZ, 0x2 ;  /* 0x00000002ff057803 */ /* 0x000fd20000000000 */
[----:B------:R-:W1:Y:S01]  /*07e0*/  @P1 LDC R17, c[0x0][0x10] ;  /* 0x00000400ff111b82 */ /* 0x000e620000000800 */
[----:B------:R-:W-:Y:S02]  /*07f0*/  @P1 IMAD.MOV.U32 R5, RZ, RZ, RZ ;  /* 0x000000ffff051224 */ /* 0x000fe400078e00ff */
[----:B------:R-:W-:-:S05]  /*0800*/  @P1 IMAD.MOV.U32 R13, RZ, RZ, RZ ;  /* 0x000000ffff0d1224 */ /* 0x000fca00078e00ff */
[----:B------:R-:W2:Y:S01]  /*0810*/  @!P1 LDC R11, c[0x0][0xc] ;  /* 0x00000300ff0b9b82 */ /* 0x000ea20000000800 */
[----:B-1----:R-:W-:-:S04]  /*0820*/  @P1 IMAD.WIDE.U32 R16, R17, UR8, R4 ;  /* 0x0000000811101c25 */ /* 0x002fc8000f8e0004 */
[----:B------:R-:W-:Y:S02]  /*0830*/  @P1 IMAD.IADD R17, R17, 0x1, R13 ;  /* 0x0000000111111824 */ /* 0x000fe400078e020d */
[----:B--2---:R-:W-:-:S04]  /*0840*/  @!P1 IMAD.WIDE.U32 R6, R4, R11, R6 ;  /* 0x0000000b04069225 */ /* 0x004fc800078e0006 */
[----:B------:R-:W-:Y:S02]  /*0850*/  @!P1 IMAD.MOV.U32 R16, RZ, RZ, R6 ;  /* 0x000000ffff109224 */ /* 0x000fe400078e0006 */
[----:B------:R-:W-:Y:S01]  /*0860*/  @!P1 IMAD.MOV.U32 R17, RZ, RZ, R7 ;  /* 0x000000ffff119224 */ /* 0x000fe200078e0007 */
[----:B------:R-:W-:Y:S06]  /*0870*/  @!P3 BRA `(.L_x_5) ;  /* 0x00000000000cb947 */ /* 0x000fec0003800000 */
[----:B------:R-:W-:Y:S01]  /*0880*/  UCGABAR_WAIT ;  /* 0x0000000000007dc7 */ /* 0x000fe20008000000 */
[----:B------:R-:W-:Y:S01]  /*0890*/  CCTL.IVALL ;  /* 0x00000000ff00798f */ /* 0x000fe20002000000 */
[----:B------:R-:W-:Y:S05]  /*08a0*/  BRA `(.L_x_6) ;  /* 0x0000000000047947 */ /* 0x000fea0003800000 */
.L_x_5:
[----:B------:R-:W-:Y:S06]  /*08b0*/  BAR.SYNC.DEFER_BLOCKING 0x0 ;  /* 0x0000000000007b1d */ /* 0x000fec0000010000 */
.L_x_6:
[----:B------:R-:W-:Y:S05]  /*08c0*/  @!P2 BRA `(.L_x_7) ;  /* 0x000000a00090a947 */ /* 0x000fea0003800000 */
[----:B------:R-:W-:-:S13]  /*08d0*/  ISETP.GT.U32.AND P0, PT, R8, 0x1, PT ;  /* 0x000000010800780c */ /* 0x000fda0003f04070 */
[----:B0-----:R-:W-:Y:S05]  /*08e0*/  @P0 EXIT ;  /* 0x000000000000094d */ /* 0x001fea0003800000 */
[----:B------:R-:W-:Y:S01]  /*08f0*/  ULDC.64 UR4, c[0x0][0x650] ;  /* 0x0001940000047ab9 */ /* 0x000fe20000000a00 */
[----:B------:R-:W-:Y:S01]  /*0900*/  PRMT R0, RZ, 0x7610, R0 ;  /* 0x00007610ff007816 */ /* 0x000fe20000000000 */
[----:B------:R-:W-:Y:S01]  /*0910*/  IMAD.MOV.U32 R152, RZ, RZ, -0x1 ;  /* 0xffffffffff987424 */ /* 0x000fe200078e00ff */
[----:B------:R-:W-:Y:S01]  /*0920*/  ISETP.GE.U32.AND P0, PT, R16, UR4, PT ;  /* 0x0000000410007c0c */ /* 0x000fe2000bf06070 */
[----:B------:R-:W-:Y:S02]  /*0930*/  IMAD.MOV.U32 R153, RZ, RZ, -0x1 ;  /* 0xffffffffff997424 */ /* 0x000fe400078e00ff */
[----:B------:R-:W-:Y:S01]  /*0940*/  IMAD.MOV.U32 R23, RZ, RZ, -0x1 ;  /* 0xffffffffff177424 */ /* 0x000fe200078e00ff */
[----:B------:R-:W-:-:S13]  /*0950*/  ISETP.GE.U32.AND.EX P0, PT, R17, UR5, PT, P0 ;  /* 0x0000000511007c0c */ /* 0x000fda000bf06100 */
[----:B------:R-:W-:Y:S05]  /*0960*/  @P0 BRA `(.L_x_8) ;  /* 0x00000004002c0947 */ /* 0x000fea0003800000 */
[----:B------:R-:W0:Y:S01]  /*0970*/  LDC.64 R20, c[0x0][0x628] ;  /* 0x00018a00ff147b82 */ /* 0x000e220000000a00 */
[----:B------:R-:W-:Y:S02]  /*0980*/  IMAD.MOV.U32 R6, RZ, RZ, R16 ;  /* 0x000000ffff067224 */ /* 0x000fe400078e0010 */
[----:B------:R-:W-:-:S05]  /*0990*/  IMAD.MOV.U32 R7, RZ, RZ, R17 ;  /* 0x000000ffff077224 */ /* 0x000fca00078e0011 */
[----:B------:R-:W1:Y:S08]  /*09a0*/  LDC R0, c[0x0][0x630] ;  /* 0x00018c00ff007b82 */ /* 0x000e700000000800 */
[----:B------:R-:W2:Y:S01]  /*09b0*/  LDC.64 R24, c[0x0][0x620] ;  /* 0x00018800ff187b82 */ /* 0x000ea20000000a00 */
[----:B0-----:R-:W-:-:S04]  /*09c0*/  ISETP.NE.U32.AND P0, PT, R20, RZ, PT ;  /* 0x000000ff1400720c */ /* 0x001fc80003f05070 */
[----:B------:R-:W-:-:S13]  /*09d0*/  ISETP.NE.AND.EX P0, PT, R21, RZ, PT, P0 ;  /* 0x000000ff1500720c */ /* 0x000fda0003f05300 */
[----:B-12---:R-:W-:Y:S05]  /*09e0*/  @!P0 BRA `(.L_x_9) ;  /* 0x0000000000288947 */ /* 0x006fea0003800000 */
[----:B------:R-:W0:Y:S02]  /*09f0*/  LDC R13, c[0x0][0x634] ;  /* 0x00018d00ff0d7b82 */ /* 0x000e240000000800 */
[----:B0-----:R-:W-:-:S05]  /*0a00*/  IADD3 R13, P0, R16, R13, RZ ;  /* 0x0000000d100d7210 */ /* 0x001fca0007f1e0ff */
[----:B------:R-:W-:-:S04]  /*0a10*/  IMAD.X R15, RZ, RZ, R17, P0 ;  /* 0x000000ffff0f7224 */ /* 0x000fc800000e0611 */
[----:B------:R-:W-:-:S04]  /*0a20*/  IMAD.WIDE.U32 R6, R15, R20, RZ ;  /* 0x000000140f067225 */ /* 0x000fc800078e00ff */
[----:B------:R-:W-:-:S04]  /*0a30*/  IMAD.WIDE.U32 R10, P0, R13, R21, R6 ;  /* 0x000000150d0a7225 */ /* 0x000fc80007800006 */
[----:B------:R-:W-:-:S04]  /*0a40*/  IMAD.WIDE.U32 R6, R13, R20, RZ ;  /* 0x000000140d067225 */ /* 0x000fc800078e00ff */
[----:B------:R-:W-:Y:S01]  /*0a50*/  IMAD.X R13, RZ, RZ, RZ, P0 ;  /* 0x000000ffff0d7224 */ /* 0x000fe200000e06ff */
[----:B------:R-:W-:Y:S01]  /*0a60*/  IADD3 RZ, P0, R7, R10, RZ ;  /* 0x0000000a07ff7210 */ /* 0x000fe20007f1e0ff */
[----:B------:R-:W-:-:S04]  /*0a70*/  IMAD.MOV.U32 R12, RZ, RZ, R11 ;  /* 0x000000ffff0c7224 */ /* 0x000fc800078e000b */
[----:B------:R-:W-:-:S08]  /*0a80*/  IMAD.WIDE.U32.X R6, R15, R21, R12, P0 ;  /* 0x000000150f067225 */ /* 0x000fd000000e040c */
.L_x_9:
[----:B------:R-:W0:Y:S01]  /*0a90*/  LDC.64 R20, c[0x0][0x640] ;  /* 0x00019000ff147b82 */ /* 0x000e220000000a00 */
[--C-:B------:R-:W-:Y:S01]  /*0aa0*/  SHF.R.U64 R27, R6, R0, R7.reuse ;  /* 0x00000000061b7219 */ /* 0x100fe20000001207 */
[----:B------:R-:W-:Y:S01]  /*0ab0*/  IMAD R28, R9, R14, R4 ;  /* 0x0000000e091c7224 */ /* 0x000fe200078e0204 */
[----:B------:R-:W-:Y:S02]  /*0ac0*/  SHF.R.U32.HI R0, RZ, R0, R7 ;  /* 0x00000000ff007219 */ /* 0x000fe40000011607 */
[----:B------:R-:W-:-:S03]  /*0ad0*/  IADD3 R5, P0, RZ, -R27, RZ ;  /* 0x8000001bff057210 */ /* 0x000fc60007f1e0ff */
[----:B------:R-:W1:Y:S02]  /*0ae0*/  LDC R8, c[0x0][0x618] ;  /* 0x00018600ff087b82 */ /* 0x000e640000000800 */
[----:B------:R-:W-:-:S04]  /*0af0*/  IMAD.X R7, RZ, RZ, ~R0, P0 ;  /* 0x000000ffff077224 */ /* 0x000fc800000e0e00 */
[-C--:B------:R-:W-:Y:S02]  /*0b00*/  IMAD R0, R7, R24.reuse, RZ ;  /* 0x0000001807007224 */ /* 0x080fe400078e02ff */
[----:B------:R-:W2:Y:S01]  /*0b10*/  LDC R11, c[0x0][0x608] ;  /* 0x00018200ff0b7b82 */ /* 0x000ea20000000800 */
[----:B------:R-:W-:-:S04]  /*0b20*/  IMAD.WIDE.U32 R6, R5, R24, R16 ;  /* 0x0000001805067225 */ /* 0x000fc800078e0010 */
[----:B------:R-:W-:Y:S02]  /*0b30*/  IMAD R5, R5, R25, R0 ;  /* 0x0000001905057224 */ /* 0x000fe400078e0200 */
[----:B------:R-:W-:Y:S01]  /*0b40*/  IMAD.MOV.U32 R25, RZ, RZ, 0x1 ;  /* 0x00000001ff197424 */ /* 0x000fe200078e00ff */
[----:B------:R-:W3:Y:S01]  /*0b50*/  LDC R12, c[0x0][0x658] ;  /* 0x00019600ff0c7b82 */ /* 0x000ee20000000800 */
[----:B0-----:R-:W-:Y:S01]  /*0b60*/  ISETP.NE.U32.AND P0, PT, R20, RZ, PT ;  /* 0x000000ff1400720c */ /* 0x001fe20003f05070 */
[----:B------:R-:W-:Y:S02]  /*0b70*/  IMAD.IADD R5, R7, 0x1, R5 ;  /* 0x0000000107057824 */ /* 0x000fe400078e0205 */
[----:B------:R-:W-:Y:S01]  /*0b80*/  IMAD.MOV.U32 R7, RZ, RZ, -0x1 ;  /* 0xffffffffff077424 */ /* 0x000fe200078e00ff */
[----:B------:R-:W-:-:S03]  /*0b90*/  ISETP.NE.AND.EX P0, PT, R21, RZ, PT, P0 ;  /* 0x000000ff1500720c */ /* 0x000fc60003f05300 */
[----:B------:R-:W0:Y:S01]  /*0ba0*/  LDC R15, c[0x0][0x600] ;  /* 0x00018000ff0f7b82 */ /* 0x000e220000000800 */
[-CC-:B-1----:R-:W-:Y:S02]  /*0bb0*/  SHF.R.U64 R13, R6, R8.reuse, R5.reuse ;  /* 0x00000008060d7219 */ /* 0x182fe40000001205 */
[----:B------:R-:W-:-:S05]  /*0bc0*/  SHF.R.U32.HI R0, RZ, R8, R5 ;  /* 0x00000008ff007219 */ /* 0x000fca0000011605 */
[----:B------:R-:W1:Y:S01]  /*0bd0*/  LDC R23, c[0x0][0x648] ;  /* 0x00019200ff177b82 */ /* 0x000e620000000800 */
[-CC-:B--2---:R-:W-:Y:S02]  /*0be0*/  SHF.R.U64 R29, R13, R11.reuse, R0.reuse ;  /* 0x0000000b0d1d7219 */ /* 0x184fe40000001200 */
[----:B------:R-:W-:-:S05]  /*0bf0*/  SHF.R.U32.HI R5, RZ, R11, R0 ;  /* 0x0000000bff057219 */ /* 0x000fca0000011600 */
[----:B------:R-:W2:Y:S01]  /*0c00*/  LDC R24, c[0x0][0x638] ;  /* 0x00018e00ff187b82 */ /* 0x000ea20000000800 */
[-CC-:B---3--:R-:W-:Y:S02]  /*0c10*/  SHF.R.U64 R14, R29, R12.reuse, R5.reuse ;  /* 0x0000000c1d0e7219 */ /* 0x188fe40000001205 */
[-C--:B------:R-:W-:Y:S02]  /*0c20*/  SHF.L.U32 R0, R7, R12.reuse, RZ ;  /* 0x0000000c07007219 */ /* 0x080fe400000006ff */
[----:B------:R-:W-:Y:S01]  /*0c30*/  SHF.R.U32.HI R5, RZ, R12, R5 ;  /* 0x0000000cff057219 */ /* 0x000fe20000011605 */
[----:B------:R-:W-:Y:S01]  /*0c40*/  IMAD.MOV.U32 R4, RZ, RZ, R14 ;  /* 0x000000ffff047224 */ /* 0x000fe200078e000e */
[----:B------:R-:W-:Y:S01]  /*0c50*/  LOP3.LUT R10, RZ, R0, RZ, 0x33, !PT ;  /* 0x00000000ff0a7212 */ /* 0x000fe200078e33ff */
[----:B------:R-:W3:Y:S01]  /*0c60*/  LDC R26, c[0x0][0x610] ;  /* 0x00018400ff1a7b82 */ /* 0x000ee20000000800 */
[----:B------:R-:W-:Y:S05]  /*0c70*/  @!P0 BRA `(.L_x_10) ;  /* 0x0000000000288947 */ /* 0x000fea0003800000 */
[----:B------:R-:W4:Y:S02]  /*0c80*/  LDC R9, c[0x0][0x64c] ;  /* 0x00019300ff097b82 */ /* 0x000f240000000800 */
[----:B----4-:R-:W-:-:S05]  /*0c90*/  IADD3 R9, P0, R14, R9, RZ ;  /* 0x000000090e097210 */ /* 0x010fca0007f1e0ff */
        /* <DEDUP_REMOVED lines=8> */
.L_x_10:
[----:B-1----:R-:W-:Y:S01]  /*0d20*/  SHF.R.U64 R4, R4, R23, R5 ;  /* 0x0000001704047219 */ /* 0x002fe20000001205 */
[----:B0-----:R-:W-:Y:S01]  /*0d30*/  VIADD R6, R15, 0xffffffff ;  /* 0xffffffff0f067836 */ /* 0x001fe20000000000 */
[----:B------:R-:W-:Y:S01]  /*0d40*/  SHF.L.U32 R0, R25, R12, RZ ;  /* 0x0000000c19007219 */ /* 0x000fe200000006ff */
[----:B------:R-:W-:Y:S01]  /*0d50*/  IMAD.MOV.U32 R23, RZ, RZ, R27 ;  /* 0x000000ffff177224 */ /* 0x000fe200078e001b */
[----:B------:R-:W-:Y:S01]  /*0d60*/  LOP3.LUT R5, R29, R10, RZ, 0xc0, !PT ;  /* 0x0000000a1d057212 */ /* 0x000fe200078ec0ff */
[----:B------:R-:W-:Y:S01]  /*0d70*/  IMAD.MOV R7, RZ, RZ, -R4 ;  /* 0x000000ffff077224 */ /* 0x000fe200078e0a04 */
[----:B------:R-:W-:Y:S02]  /*0d80*/  SEL R3, R3, R28, !P1 ;  /* 0x0000001c03037207 */ /* 0x000fe40004800000 */
[----:B------:R-:W-:Y:S01]  /*0d90*/  LOP3.LUT R6, R13, R6, RZ, 0xc0, !PT ;  /* 0x000000060d067212 */ /* 0x000fe200078ec0ff */
[----:B------:R-:W-:Y:S02]  /*0da0*/  IMAD R4, R0, R4, R5 ;  /* 0x0000000400047224 */ /* 0x000fe400078e0205 */
[----:B--2---:R-:W-:-:S02]  /*0db0*/  IMAD R0, R7, R24, R14 ;  /* 0x0000001807007224 */ /* 0x004fc400078e020e */
[----:B---3--:R-:W-:Y:S02]  /*0dc0*/  IMAD R3, R4, R26, R3 ;  /* 0x0000001a04037224 */ /* 0x008fe400078e0203 */
[----:B------:R-:W-:Y:S02]  /*0dd0*/  IMAD R152, R0, R15, R6 ;  /* 0x0000000f00987224 */ /* 0x000fe400078e0206 */
[----:B------:R-:W-:-:S03]  /*0de0*/  IMAD.MOV.U32 R4, RZ, RZ, 0x1 ;  /* 0x00000001ff047424 */ /* 0x000fc600078e00ff */
[----:B------:R-:W-:Y:S02]  /*0df0*/  SEL R153, R152, R3, !P1 ;  /* 0x0000000398997207 */ /* 0x000fe40004800000 */
[----:B------:R-:W-:Y:S02]  /*0e00*/  PRMT R0, R4, 0x7610, R0 ;  /* 0x0000761004007816 */ /* 0x000fe40000000000 */
[----:B------:R-:W-:-:S07]  /*0e10*/  SEL R152, R3, R152, !P1 ;  /* 0x0000009803987207 */ /* 0x000fce0004800000 */
.L_x_8:
[----:B------:R-:W-:-:S08]  /*0e20*/  NOP ;  /* 0x0000000000007918 */ /* 0x000fd00000000000 */
[----:B------:R-:W0:Y:S02]  /*0e30*/  USETMAXREG.TRY_ALLOC.CTAPOOL UP0, 0xe8 ;  /* 0x000000e8000079c8 */ /* 0x000e240008000600 */
[----:B0-----:R-:W-:-:S13]  /*0e40*/  PLOP3.LUT P0, PT, PT, PT, UP0, 0x80, 0x0 ;  /* 0x000000000000781c */ /* 0x001fda0003f0f008 */
[----:B------:R-:W-:Y:S05]  /*0e50*/  @!P0 BRA `(.L_x_8) ;  /* 0xfffffffc00f08947 */ /* 0x000fea000383ffff */
[----:B------:R-:W-:Y:S01]  /*0e60*/  ULDC.64 UR4, c[0x0][0x598] ;  /* 0x0001660000047ab9 */ /* 0x000fe20000000a00 */
[----:B------:R-:W-:Y:S01]  /*0e70*/  ULDC.64 UR36, c[0x0][0x208] ;  /* 0x0000820000247ab9 */ /* 0x000fe20000000a00 */
[----:B------:R-:W-:-:S04]  /*0e80*/  ISETP.NE.U32.AND P0, PT, RZ, UR4, PT ;  /* 0x00000004ff007c0c */ /* 0x000fc8000bf05070 */
[----:B------:R-:W-:-:S13]  /*0e90*/  ISETP.NE.AND.EX P0, PT, RZ, UR5, PT, P0 ;  /* 0x00000005ff007c0c */ /* 0x000fda000bf05300 */
[----:B------:R-:W-:Y:S05]  /*0ea0*/  @!P0 BRA `(.L_x_11) ;  /* 0x00000000001c8947 */ /* 0x000fea0003800000 */
[----:B------:R-:W0:Y:S02]  /*0eb0*/  LDC.64 R4, c[0x0][0x598] ;  /* 0x00016600ff047b82 */ /* 0x000e240000000a00 */
[----:B0-----:R-:W2:Y:S02]  /*0ec0*/  LDG.E.64 R4, desc[UR36][R4.64] ;  /* 0x0000002404047981 */ /* 0x001ea4000c1e1b00 */
[----:B--2---:R-:W-:-:S04]  /*0ed0*/  ISETP.NE.U32.AND P0, PT, R4, RZ, PT ;  /* 0x000000ff0400720c */ /* 0x004fc80003f05070 */
[----:B------:R-:W-:-:S13]  /*0ee0*/  ISETP.NE.AND.EX P0, PT, R5, RZ, PT, P0 ;  /* 0x000000ff0500720c */ /* 0x000fda0003f05300 */
[----:B------:R-:W-:Y:S05]  /*0ef0*/  @!P0 BRA `(.L_x_11) ;  /* 0x0000000000088947 */ /* 0x000fea0003800000 */
[----:B------:R0:W5:Y:S01]  /*0f00*/  LD.E R154, desc[UR36][R4.64] ;  /* 0x00000024049a7980 */ /* 0x000162000c101900 */
[----:B------:R-:W-:Y:S05]  /*0f10*/  BRA `(.L_x_12) ;  /* 0x0000000000247947 */ /* 0x000fea0003800000 */
.L_x_11:
[----:B------:R-:W-:Y:S02]  /*0f20*/  ULDC.64 UR4, c[0x0][0x588] ;  /* 0x0001620000047ab9 */ /* 0x000fe40000000a00 */
[----:B------:R-:W-:-:S04]  /*0f30*/  ISETP.NE.U32.AND P0, PT, RZ, UR4, PT ;  /* 0x00000004ff007c0c */ /* 0x000fc8000bf05070 */
[----:B------:R-:W-:-:S13]  /*0f40*/  ISETP.NE.AND.EX P0, PT, RZ, UR5, PT, P0 ;  /* 0x00000005ff007c0c */ /* 0x000fda000bf05300 */
[----:B------:R-:W-:Y:S05]  /*0f50*/  @!P0 BRA `(.L_x_13) ;  /* 0x00000000000c8947 */ /* 0x000fea0003800000 */
[----:B------:R-:W0:Y:S02]  /*0f60*/  LDC.64 R154, c[0x0][0x588] ;  /* 0x00016200ff9a7b82 */ /* 0x000e240000000a00 */
[----:B0-----:R1:W5:Y:S01]  /*0f70*/  LDG.E R154, desc[UR36][R154.64] ;  /* 0x000000249a9a7981 */ /* 0x001362000c1e1900 */
[----:B------:R-:W-:Y:S05]  /*0f80*/  BRA `(.L_x_12) ;  /* 0x0000000000087947 */ /* 0x000fea0003800000 */
.L_x_13:
[----:B------:R-:W-:Y:S02]  /*0f90*/  ULDC UR4, c[0x0][0x580] ;  /* 0x0001600000047ab9 */ /* 0x000fe40000000800 */
[----:B------:R-:W-:-:S07]  /*0fa0*/  IMAD.U32 R154, RZ, RZ, UR4 ;  /* 0x00000004ff9a7e24 */ /* 0x000fce000f8e00ff */
.L_x_12:
[----:B------:R-:W-:Y:S02]  /*0fb0*/  ULDC.64 UR4, c[0x0][0x5a0] ;  /* 0x0001680000047ab9 */ /* 0x000fe40000000a00 */
[----:B------:R-:W-:-:S04]  /*0fc0*/  ISETP.NE.U32.AND P0, PT, RZ, UR4, PT ;  /* 0x00000004ff007c0c */ /* 0x000fc8000bf05070 */
[----:B------:R-:W-:-:S13]  /*0fd0*/  ISETP.NE.AND.EX P0, PT, RZ, UR5, PT, P0 ;  /* 0x00000005ff007c0c */ /* 0x000fda000bf05300 */
[----:B------:R-:W-:Y:S05]  /*0fe0*/  @!P0 BRA `(.L_x_14) ;  /* 0x00000000001c8947 */ /* 0x000fea0003800000 */
[----:B0-----:R-:W0:Y:S02]  /*0ff0*/  LDC.64 R4, c[0x0][0x5a0] ;  /* 0x00016800ff047b82 */ /* 0x001e240000000a00 */
[----:B0-----:R-:W2:Y:S02]  /*1000*/  LDG.E.64 R4, desc[UR36][R4.64] ;  /* 0x0000002404047981 */ /* 0x001ea4000c1e1b00 */
[----:B--2---:R-:W-:-:S04]  /*1010*/  ISETP.NE.U32.AND P0, PT, R4, RZ, PT ;  /* 0x000000ff0400720c */ /* 0x004fc80003f05070 */
[----:B------:R-:W-:-:S13]  /*1020*/  ISETP.NE.AND.EX P0, PT, R5, RZ, PT, P0 ;  /* 0x000000ff0500720c */ /* 0x000fda0003f05300 */
[----:B------:R-:W-:Y:S05]  /*1030*/  @!P0 BRA `(.L_x_14) ;  /* 0x0000000000088947 */ /* 0x000fea0003800000 */
[----:B-1----:R0:W5:Y:S01]  /*1040*/  LD.E R155, desc[UR36][R4.64] ;  /* 0x00000024049b7980 */ /* 0x002162000c101900 */
[----:B------:R-:W-:Y:S05]  /*1050*/  BRA `(.L_x_15) ;  /* 0x0000000000247947 */ /* 0x000fea0003800000 */
.L_x_14:
[----:B------:R-:W-:Y:S02]  /*1060*/  ULDC.64 UR4, c[0x0][0x590] ;  /* 0x0001640000047ab9 */ /* 0x000fe40000000a00 */
[----:B------:R-:W-:-:S04]  /*1070*/  ISETP.NE.U32.AND P0, PT, RZ, UR4, PT ;  /* 0x00000004ff007c0c */ /* 0x000fc8000bf05070 */
[----:B------:R-:W-:-:S13]  /*1080*/  ISETP.NE.AND.EX P0, PT, RZ, UR5, PT, P0 ;  /* 0x00000005ff007c0c */ /* 0x000fda000bf05300 */
[----:B------:R-:W-:Y:S05]  /*1090*/  @!P0 BRA `(.L_x_16) ;  /* 0x00000000000c8947 */ /* 0x000fea0003800000 */
[----:B0-----:R-:W1:Y:S02]  /*10a0*/  LDC.64 R4, c[0x0][0x590] ;  /* 0x00016400ff047b82 */ /* 0x001e640000000a00 */
[----:B-1----:R1:W5:Y:S01]  /*10b0*/  LDG.E R155, desc[UR36][R4.64] ;  /* 0x00000024049b7981 */ /* 0x002362000c1e1900 */
[----:B------:R-:W-:Y:S05]  /*10c0*/  BRA `(.L_x_15) ;  /* 0x0000000000087947 */ /* 0x000fea0003800000 */
.L_x_16:
[----:B------:R-:W-:Y:S02]  /*10d0*/  ULDC UR4, c[0x0][0x584] ;  /* 0x0001610000047ab9 */ /* 0x000fe40000000800 */
[----:B-1----:R-:W-:-:S07]  /*10e0*/  IMAD.U32 R155, RZ, RZ, UR4 ;  /* 0x00000004ff9b7e24 */ /* 0x002fce000f8e00ff */
.L_x_15:
[----:B------:R-:W-:-:S13]  /*10f0*/  LOP3.LUT P0, RZ, R0, 0xff, RZ, 0xc0, !PT ;  /* 0x000000ff00ff7812 */ /* 0x000fda000780c0ff */
[----:B------:R-:W-:Y:S05]  /*1100*/  @!P0 EXIT ;  /* 0x000000000000894d */ /* 0x000fea0003800000 */
[----:B------:R-:W-:Y:S01]  /*1110*/  ULDC UR4, c[0x0][0x28c] ;  /* 0x0000a30000047ab9 */ /* 0x000fe20000000800 */
[----:B------:R-:W-:Y:S01]  /*1120*/  LOP3.LUT R164, R19, 0x1, RZ, 0xfc, !PT ;  /* 0x0000000113a47812 */ /* 0x000fe200078efcff */
[----:B------:R-:W-:Y:S01]  /*1130*/  UIADD3 UR4, UR4, 0x1f, URZ ;  /* 0x0000001f04047890 */ /* 0x000fe2000fffe03f */
[----:B------:R-:W-:Y:S01]  /*1140*/  UMOV UR38, URZ ;  /* 0x0000003f00267c82 */ /* 0x000fe20008000000 */
[----:B------:R-:W-:Y:S02]  /*1150*/  UMOV UR39, URZ ;  /* 0x0000003f00277c82 */ /* 0x000fe40008000000 */
[----:B------:R-:W-:-:S04]  /*1160*/  USHF.R.S32.HI UR5, URZ, 0x1f, UR4 ;  /* 0x0000001f3f057899 */ /* 0x000fc80008011404 */
[----:B------:R-:W-:-:S04]  /*1170*/  ULEA.HI UR5, UR5, UR4, URZ, 0x5 ;  /* 0x0000000405057291 */ /* 0x000fc8000f8f283f */
[----:B------:R-:W-:-:S12]  /*1180*/  USHF.R.S32.HI UR40, URZ, 0x5, UR5 ;  /* 0x000000053f287899 */ /* 0x000fd80008011405 */
.L_x_288:
[----:B------:R-:W-:Y:S01]  /*1190*/  LOP3.LUT R0, R18, 0x80, RZ, 0xc0, !PT ;  /* 0x0000008012007812 */ /* 0x000fe200078ec0ff */
[----:B--2---:R-:W2:Y:S01]  /*11a0*/  S2UR UR7, SR_CgaCtaId ;  /* 0x00000000000779c3 */ /* 0x004ea20000008800 */
[----:B------:R-:W-:Y:S02]  /*11b0*/  UMOV UR6, 0x400 ;  /* 0x0000040000067882 */ /* 0x000fe40000000000 */
[----:B------:R-:W-:-:S06]  /*11c0*/  SHF.R.U32.HI R0, RZ, 0x7, R0 ;  /* 0x00000007ff007819 */ /* 0x000fcc0000011600 */
[----:B---3--:R-:W3:Y:S01]  /*11d0*/  SHFL.IDX PT, R0, R0, RZ, 0x1f ;  /* 0x00001fff00007589 */ /* 0x008ee200000e0000 */
[----:B--2---:R-:W-:Y:S01]  /*11e0*/  ULEA UR6, UR7, UR6, 0x18 ;  /* 0x0000000607067291 */ /* 0x004fe2000f8ec03f */
[----:B---3--:R-:W-:-:S13]  /*11f0*/  R2UR UR4, R0 ;  /* 0x00000000000472ca */ /* 0x008fda00000e0000 */
[----:B------:R-:W-:-:S04]  /*1200*/  ULEA.HI UR5, UR4, UR4, URZ, 0x1 ;  /* 0x0000000404057291 */ /* 0x000fc8000f8f083f */
[----:B------:R-:W-:-:S04]  /*1210*/  ULOP3.LUT UR5, UR5, 0x7fffe, URZ, 0xc0, !UPT ;  /* 0x0007fffe05057892 */ /* 0x000fc8000f8ec03f */
[----:B------:R-:W-:-:S03]  /*1220*/  UIADD3 UR5, UR4, -UR5, URZ ;  /* 0x8000000504057290 */ /* 0x000fc6000fffe03f */
[----:B------:R-:W-:Y:S01]  /*1230*/  ULDC UR4, c[0x0][0x28c] ;  /* 0x0000a30000047ab9 */ /* 0x000fe20000000800 */
[----:B------:R-:W-:Y:S01]  /*1240*/  ULEA UR5, UR5, UR6, 0xd ;  /* 0x0000000605057291 */ /* 0x000fe2000f8e683f */
[----:B------:R-:W-:-:S03]  /*1250*/  ISETP.LT.AND P0, PT, RZ, UR4, PT ;  /* 0x00000004ff007c0c */ /* 0x000fc6000bf01270 */
[----:B------:R-:W-:-:S04]  /*1260*/  UIADD3 UR5, UR5, 0x100, URZ ;  /* 0x0000010005057890 */ /* 0x000fc8000fffe03f */
[----:B------:R-:W-:-:S04]  /*1270*/  USHF.R.U32.HI UR5, URZ, 0x4, UR5 ;  /* 0x000000043f057899 */ /* 0x000fc80008011605 */
[----:B------:R-:W-:Y:S02]  /*1280*/  ULOP3.LUT UR41, UR5, 0x3fff, URZ, 0xc0, !UPT ;  /* 0x00003fff05297892 */ /* 0x000fe4000f8ec03f */
[----:B-1--45:R-:W-:Y:S10]  /*1290*/  @P0 BRA `(.L_x_17) ;  /* 0x0000000000400947 */ /* 0x032ff40003800000 */
[----:B------:R-:W-:Y:S01]  /*12a0*/  MOV R0, 0x0 ;  /* 0x0000000000007802 */ /* 0x000fe20000000f00 */
[----:B------:R-:W-:Y:S01]  /*12b0*/  ULDC.64 UR4, c[0x4][0x68] ;  /* 0x01001a0000047ab9 */ /* 0x000fe20000000a00 */
[----:B------:R-:W-:Y:S01]  /*12c0*/  ULDC.64 UR6, c[0x4][0x8] ;  /* 0x0100020000067ab9 */ /* 0x000fe20000000a00 */
[----:B01----:R-:W-:Y:S01]  /*12d0*/  IMAD.U32 R4, RZ, RZ, UR4 ;  /* 0x00000004ff047e24 */ /* 0x003fe2000f8e00ff */
[----:B------:R0:W1:Y:S01]  /*12e0*/  LDC.64 R14, c[0x4][R0] ;  /* 0x01000000000e7b82 */ /* 0x0000620000000a00 */
[----:B------:R-:W-:Y:S01]  /*12f0*/  IMAD.U32 R5, RZ, RZ, UR5 ;  /* 0x00000005ff057e24 */ /* 0x000fe2000f8e00ff */
[----:B------:R-:W-:Y:S01]  /*1300*/  ULDC.64 UR4, c[0x4][0x70] ;  /* 0x01001c0000047ab9 */ /* 0x000fe20000000a00 */
[----:B------:R-:W-:Y:S02]  /*1310*/  IMAD.U32 R10, RZ, RZ, UR6 ;  /* 0x00000006ff0a7e24 */ /* 0x000fe4000f8e00ff */
[----:B------:R-:W-:Y:S02]  /*1320*/  IMAD.U32 R6, RZ, RZ, UR4 ;  /* 0x00000004ff067e24 */ /* 0x000fe4000f8e00ff */
[----:B------:R-:W-:-:S02]  /*1330*/  IMAD.U32 R7, RZ, RZ, UR5 ;  /* 0x00000005ff077e24 */ /* 0x000fc4000f8e00ff */
[----:B------:R-:W-:Y:S02]  /*1340*/  IMAD.U32 R11, RZ, RZ, UR7 ;  /* 0x00000007ff0b7e24 */ /* 0x000fe4000f8e00ff */
[----:B------:R-:W-:Y:S02]  /*1350*/  IMAD.MOV.U32 R8, RZ, RZ, 0x1e1 ;  /* 0x000001e1ff087424 */ /* 0x000fe400078e00ff */
[----:B------:R-:W-:Y:S02]  /*1360*/  IMAD.MOV.U32 R12, RZ, RZ, 0x1 ;  /* 0x00000001ff0c7424 */ /* 0x000fe400078e00ff */
[----:B0-----:R-:W-:-:S07]  /*1370*/  IMAD.MOV.U32 R13, RZ, RZ, RZ ;  /* 0x000000ffff0d7224 */ /* 0x001fce00078e00ff */
[----:B------:R-:W-:-:S07]  /*1380*/  LEPC R20, `(.L_x_17) ;  /* 0x000000001014794e */ /* 0x000fce0000000000 */
[----:B-1---5:R-:W-:Y:S05]  /*1390*/  CALL.ABS.NOINC R14 ;  /* 0x000000000e007343 */ /* 0x022fea0003c00000 */
.L_x_17:
[----:B------:R-:W-:-:S13]  /*13a0*/  ISETP.NE.AND P0, PT, R164, 0x3, PT ;  /* 0x00000003a400780c */ /* 0x000fda0003f05270 */
[----:B------:R-:W-:Y:S05]  /*13b0*/  @!P0 BRA `(.L_x_18) ;  /* 0x0000000000048947 */ /* 0x000fea0003800000 */
[----:B------:R-:W-:Y:S01]  /*13c0*/  BPT.TRAP 0x1 ;  /* 0x000000040000795c */ /* 0x000fe20000300000 */
.L_x_18:
[----:B------:R-:W2:Y:S01]  /*13d0*/  S2UR UR5, SR_CgaCtaId ;  /* 0x00000000000579c3 */ /* 0x000ea20000008800 */
[----:B------:R-:W-:Y:S01]  /*13e0*/  UMOV UR4, 0x400 ;  /* 0x0000040000047882 */ /* 0x000fe20000000000 */
[----:B------:R-:W-:Y:S02]  /*13f0*/  IMAD.U32 R0, RZ, RZ, UR38 ;  /* 0x00000026ff007e24 */ /* 0x000fe4000f8e00ff */
[----:B------:R-:W-:-:S03]  /*1400*/  IMAD.U32 R3, RZ, RZ, UR39 ;  /* 0x00000027ff037e24 */ /* 0x000fc6000f8e00ff */
[----:B------:R-:W-:Y:S01]  /*1410*/  SHF.L.U32 R0, R0, 0x1f, RZ ;  /* 0x0000001f00007819 */ /* 0x000fe200000006ff */
[----:B--2---:R-:W-:-:S06]  /*1420*/  ULEA UR4, UR5, UR4, 0x18 ;  /* 0x0000000405047291 */ /* 0x004fcc000f8ec03f */
[----:B------:R-:W-:-:S04]  /*1430*/  IMAD.U32 R6, RZ, RZ, UR4 ;  /* 0x00000004ff067e24 */ /* 0x000fc8000f8e00ff */
[----:B------:R-:W-:-:S04]  /*1440*/  IMAD R3, R3, 0x8, R6 ;  /* 0x0000000803037824 */ /* 0x000fc800078e0206 */
[----:B------:R2:W3:Y:S01]  /*1450*/  SYNCS.PHASECHK.TRANS64.TRYWAIT P1, [R3+URZ], R0 ;  /* 0x00000000030075a7 */ /* 0x0004e2000802017f */
[----:B------:R-:W-:Y:S05]  /*1460*/  @!P0 BRA `(.L_x_19) ;  /* 0x0000000000048947 */ /* 0x000fea0003800000 */
[----:B------:R-:W-:Y:S01]  /*1470*/  BPT.TRAP 0x1 ;  /* 0x000000040000795c */ /* 0x000fe20000300000 */
.L_x_19:
[----:B---3--:R-:W-:Y:S05]  /*1480*/  @P1 BRA `(.L_x_20) ;  /* 0x0000000000081947 */ /* 0x008fea0003800000 */
[----:B------:R-:W3:Y:S02]  /*1490*/  SYNCS.PHASECHK.TRANS64.TRYWAIT P1, [R3+URZ], R0 ;  /* 0x00000000030075a7 */ /* 0x000ee4000802017f */
[----:B---3--:R-:W-:Y:S05]  /*14a0*/  @!P1 BRA `(.L_x_21) ;  /* 0x000000ac00049947 */ /* 0x008fea0003800000 */
.L_x_20:
[----:B------:R-:W-:-:S04]  /*14b0*/  UISETP.LT.AND UP0, UPT, UR40, 0x1, UPT ;  /* 0x000000012800788c */ /* 0x000fc8000bf01270 */
[----:B------:R-:W-:-:S06]  /*14c0*/  USEL UR4, UR40, 0x1, UP0 ;  /* 0x0000000128047887 */ /* 0x000fcc0008000000 */
[----:B--23--:R-:W-:Y:S01]  /*14d0*/  IMAD.U32 R0, RZ, RZ, UR4 ;  /* 0x00000004ff007e24 */ /* 0x00cfe2000f8e00ff */
[----:B------:R-:W-:Y:S05]  /*14e0*/  WARPSYNC.ALL ;  /* 0x0000000000007948 */ /* 0x000fea0003800000 */
[----:B------:R-:W-:-:S04]  /*14f0*/  IADD3 R0, -R0, UR40, RZ ;  /* 0x0000002800007c10 */ /* 0x000fc8000fffe1ff */
[----:B------:R-:W-:Y:S02]  /*1500*/  ISETP.GE.AND P1, PT, R0, 0x1, PT ;  /* 0x000000010000780c */ /* 0x000fe40003f26270 */
[----:B------:R-:W-:Y:S01]  /*1510*/  R2UR UR4, R6 ;  /* 0x00000000060472ca */ /* 0x000fe200000e0000 */
[----:B------:R-:W-:Y:S01]  /*1520*/  WARPGROUP.ARRIVE ;  /* 0x00000000000079c5 */ /* 0x000fe20000000000 */
[----:B------:R-:W-:Y:S01]  /*1530*/  UMOV UR9, 0x40000040 ;  /* 0x4000004000097882 */ /* 0x000fe20000000000 */
[----:B------:R-:W-:-:S10]  /*1540*/  UMOV UR11, 0x40000040 ;  /* 0x40000040000b7882 */ /* 0x000fd40000000000 */
[----:B------:R-:W-:-:S04]  /*1550*/  UIADD3 UR4, UR4, 0x20100, URZ ;  /* 0x0002010004047890 */ /* 0x000fc8000fffe03f */
[----:B------:R-:W-:-:S04]  /*1560*/  USHF.R.U32.HI UR4, URZ, 0x4, UR4 ;  /* 0x000000043f047899 */ /* 0x000fc80008011604 */
[----:B------:R-:W-:Y:S02]  /*1570*/  ULOP3.LUT UR5, UR4, 0x3fff, URZ, 0xc0, !UPT ;  /* 0x00003fff04057892 */ /* 0x000fe4000f8ec03f */
[----:B------:R-:W-:Y:S02]  /*1580*/  ULOP3.LUT UR4, UR41, 0x10000, URZ, 0xfc, !UPT ;  /* 0x0001000029047892 */ /* 0x000fe4000f8efc3f */
[----:B------:R-:W-:Y:S02]  /*1590*/  ULOP3.LUT UR5, UR5, 0x10000, URZ, 0xfc, !UPT ;  /* 0x0001000005057892 */ /* 0x000fe4000f8efc3f */
[----:B------:R-:W-:Y:S02]  /*15a0*/  ULEA UR6, UR39, UR4, 0xb ;  /* 0x0000000427067291 */ /* 0x000fe4000f8e583f */
[----:B------:R-:W-:-:S05]  /*15b0*/  ULEA UR7, UR39, UR5, 0xa ;  /* 0x0000000527077291 */ /* 0x000fca000f8e503f */
[----:B------:R-:W-:Y:S02]  /*15c0*/  UMOV UR8, UR6 ;  /* 0x0000000600087c82 */ /* 0x000fe40008000000 */
[----:B------:R-:W-:Y:S02]  /*15d0*/  UMOV UR10, UR7 ;  /* 0x00000007000a7c82 */ /* 0x000fe40008000000 */
[----:B------:R-:W-:Y:S01]  /*15e0*/  HGMMA.64x128x8.F32.TF32 R88, gdesc[UR8], RZ, !UPT, gsb0 ;  /* 0x05e00000085879f0 */ /* 0x000fe2000c0028ff */
[----:B------:R-:W-:Y:S01]  /*15f0*/  UIADD3 UR8, UR6, 0x400, URZ ;  /* 0x0000040006087890 */ /* 0x000fe2000fffe03f */
[----:B------:R-:W-:Y:S01]  /*1600*/  UMOV UR9, 0x40000040 ;  /* 0x4000004000097882 */ /* 0x000fe20000000000 */
[----:B------:R-:W-:Y:S02]  /*1610*/  WARPGROUP.DEPBAR.LE gsb0, 0x0 ;  /* 0x00008000000079c5 */ /* 0x000fe40000010000 */
[----:B------:R-:W-:-:S07]  /*1620*/  WARPGROUP.ARRIVE ;  /* 0x00000000000079c5 */ /* 0x000fce0000000000 */
[----:B------:R-:W-:Y:S01]  /*1630*/  HGMMA.64x128x8.F32.TF32 R24, gdesc[UR8], RZ, !UPT, gsb0 ;  /* 0x05e00000081879f0 */ /* 0x000fe2000c0028ff */
[----:B------:R-:W-:Y:S02]  /*1640*/  UIADD3 UR8, UR6, 0x2, URZ ;  /* 0x0000000206087890 */ /* 0x000fe4000fffe03f */
[----:B------:R-:W-:Y:S01]  /*1650*/  UIADD3 UR10, UR7, 0x2, URZ ;  /* 0x00000002070a7890 */ /* 0x000fe2000fffe03f */
[----:B------:R-:W-:Y:S01]  /*1660*/  UMOV UR9, 0x40000040 ;  /* 0x4000004000097882 */ /* 0x000fe20000000000 */
[----:B------:R-:W-:Y:S01]  /*1670*/  UMOV UR11, 0x40000040 ;  /* 0x40000040000b7882 */ /* 0x000fe20000000000 */
[----:B------:R-:W-:Y:S02]  /*1680*/  WARPGROUP.DEPBAR.LE gsb0, 0x0 ;  /* 0x00008000000079c5 */ /* 0x000fe40000010000 */
[----:B------:R-:W-:-:S06]  /*1690*/  WARPGROUP.ARRIVE ;  /* 0x00000000000079c5 */ /* 0x000fcc0000000000 */
[----:B------:R-:W-:Y:S01]  /*16a0*/  HGMMA.64x128x8.F32.TF32 R88, gdesc[UR8], R88, gsb0 ;  /* 0x05e00000085879f0 */ /* 0x000fe20008002858 */
[----:B------:R-:W-:Y:S01]  /*16b0*/  UIADD3 UR8, UR6, 0x402, URZ ;  /* 0x0000040206087890 */ /* 0x000fe2000fffe03f */
[----:B------:R-:W-:Y:S01]  /*16c0*/  UMOV UR9, 0x40000040 ;  /* 0x4000004000097882 */ /* 0x000fe20000000000 */
[----:B------:R-:W-:Y:S02]  /*16d0*/  WARPGROUP.DEPBAR.LE gsb0, 0x0 ;  /* 0x00008000000079c5 */ /* 0x000fe40000010000 */
[----:B------:R-:W-:-:S07]  /*16e0*/  WARPGROUP.ARRIVE ;  /* 0x00000000000079c5 */ /* 0x000fce0000000000 */
[----:B------:R-:W-:Y:S01]  /*16f0*/  HGMMA.64x128x8.F32.TF32 R24, gdesc[UR8], R24, gsb0 ;  /* 0x05e00000081879f0 */ /* 0x000fe20008002818 */
        /* <DEDUP_REMOVED lines=23> */
[----:B------:R-:W-:Y:S03]  /*1870*/  HGMMA.64x128x8.F32.TF32 R24, gdesc[UR8], R24, gsb0 ;  /* 0x05e00000081879f0 */ /* 0x000fe60008002818 */
[----:B------:R-:W-:Y:S02]  /*1880*/  WARPGROUP.DEPBAR.LE gsb0, 0x0 ;  /* 0x00008000000079c5 */ /* 0x000fe40000010000 */
[----:B------:R-:W-:Y:S05]  /*1890*/  @!P1 BRA `(.L_x_22) ;  /* 0x0000000400749947 */ /* 0x000fea0003800000 */
[----:B------:R-:W-:Y:S02]  /*18a0*/  UIADD3 UR6, UR39, 0x1, URZ ;  /* 0x0000000127067890 */ /* 0x000fe4000fffe03f */
[----:B------:R-:W-:Y:S02]  /*18b0*/  IMAD.U32 R3, RZ, RZ, UR39 ;  /* 0x00000027ff037e24 */ /* 0x000fe4000f8e00ff */
[----:B------:R-:W-:-:S04]  /*18c0*/  UISETP.NE.AND UP0, UPT, UR6, 0x4, UPT ;  /* 0x000000040600788c */ /* 0x000fc8000bf05270 */
[----:B------:R-:W-:Y:S02]  /*18d0*/  USEL UR7, URZ, 0x1, UP0 ;  /* 0x000000013f077887 */ /* 0x000fe40008000000 */
[----:B------:R-:W-:Y:S02]  /*18e0*/  USEL UR6, UR6, URZ, UP0 ;  /* 0x0000003f06067287 */ /* 0x000fe40008000000 */
[----:B------:R-:W-:-:S06]  /*18f0*/  ULOP3.LUT UR7, UR38, UR7, URZ, 0x3c, !UPT ;  /* 0x0000000726077292 */ /* 0x000fcc000f8e3c3f */
[----:B------:R-:W-:-:S07]  /*1900*/  IMAD.U32 R7, RZ, RZ, UR7 ;  /* 0x00000007ff077e24 */ /* 0x000fce000f8e00ff */
.L_x_29:
[----:B------:R-:W-:Y:S05]  /*1910*/  @!P0 BRA `(.L_x_23) ;  /* 0x0000000000048947 */ /* 0x000fea0003800000 */
[----:B------:R-:W-:Y:S01]  /*1920*/  BPT.TRAP 0x1 ;  /* 0x000000040000795c */ /* 0x000fe20000300000 */
.L_x_23:
[----:B------:R-:W2:Y:S01]  /*1930*/  S2UR UR8, SR_CgaCtaId ;  /* 0x00000000000879c3 */ /* 0x000ea20000008800 */
[----:B------:R-:W-:Y:S01]  /*1940*/  UMOV UR7, 0x400 ;  /* 0x0000040000077882 */ /* 0x000fe20000000000 */
[----:B01----:R-:W-:Y:S01]  /*1950*/  IMAD.U32 R5, RZ, RZ, UR6 ;  /* 0x00000006ff057e24 */ /* 0x003fe2000f8e00ff */
[----:B------:R-:W-:Y:S01]  /*1960*/  SHF.L.U32 R4, R7, 0x1f, RZ ;  /* 0x0000001f07047819 */ /* 0x000fe200000006ff */
[----:B--2---:R-:W-:-:S06]  /*1970*/  ULEA UR7, UR8, UR7, 0x18 ;  /* 0x0000000708077291 */ /* 0x004fcc000f8ec03f */
[----:B------:R-:W-:-:S04]  /*1980*/  IMAD.U32 R6, RZ, RZ, UR7 ;  /* 0x00000007ff067e24 */ /* 0x000fc8000f8e00ff */
[----:B------:R-:W-:-:S04]  /*1990*/  IMAD R5, R5, 0x8, R6 ;  /* 0x0000000805057824 */ /* 0x000fc800078e0206 */
[----:B------:R0:W1:Y:S01]  /*19a0*/  SYNCS.PHASECHK.TRANS64.TRYWAIT P1, [R5+URZ], R4 ;  /* 0x00000004050075a7 */ /* 0x000062000802017f */
[----:B------:R-:W-:Y:S05]  /*19b0*/  @!P0 BRA `(.L_x_24) ;  /* 0x0000000000048947 */ /* 0x000fea0003800000 */
[----:B------:R-:W-:Y:S01]  /*19c0*/  BPT.TRAP 0x1 ;  /* 0x000000040000795c */ /* 0x000fe20000300000 */
.L_x_24:
[----:B-1----:R-:W-:Y:S05]  /*19d0*/  @P1 BRA `(.L_x_25) ;  /* 0x0000000000081947 */ /* 0x002fea0003800000 */
[----:B------:R-:W1:Y:S02]  /*19e0*/  SYNCS.PHASECHK.TRANS64.TRYWAIT P1, [R5+URZ], R4 ;  /* 0x00000004050075a7 */ /* 0x000e64000802017f */
[----:B-1----:R-:W-:Y:S05]  /*19f0*/  @!P1 BRA `(.L_x_26) ;  /* 0x000000a400c49947 */ /* 0x002fea0003800000 */
.L_x_25:
[----:B------:R-:W-:Y:S01]  /*1a00*/  ULEA UR7, UR6, UR4, 0xb ;  /* 0x0000000406077291 */ /* 0x000fe2000f8e583f */
[----:B------:R-:W-:Y:S01]  /*1a10*/  WARPGROUP.ARRIVE ;  /* 0x00000000000079c5 */ /* 0x000fe20000000000 */
[----:B------:R-:W-:Y:S01]  /*1a20*/  ULEA UR12, UR6, UR5, 0xa ;  /* 0x00000005060c7291 */ /* 0x000fe2000f8e503f */
[----:B------:R-:W-:Y:S01]  /*1a30*/  UMOV UR9, 0x40000040 ;  /* 0x4000004000097882 */ /* 0x000fe20000000000 */
[----:B------:R-:W-:-:S03]  /*1a40*/  UMOV UR11, 0x40000040 ;  /* 0x40000040000b7882 */ /* 0x000fc60000000000 */
[----:B------:R-:W-:Y:S02]  /*1a50*/  UMOV UR8, UR7 ;  /* 0x0000000700087c82 */ /* 0x000fe40008000000 */
[----:B------:R-:W-:Y:S02]  /*1a60*/  UMOV UR10, UR12 ;  /* 0x0000000c000a7c82 */ /* 0x000fe40008000000 */
        /* <DEDUP_REMOVED lines=44> */
[----:B------:R-:W-:Y:S01]  /*1d30*/  BPT.TRAP 0x1 ;  /* 0x000000040000795c */ /* 0x000fe20000300000 */
.L_x_27:
[----:B------:R-:W-:-:S13]  /*1d40*/  ISETP.NE.AND P1, PT, R156, RZ, PT ;  /* 0x000000ff9c00720c */ /* 0x000fda0003f25270 */
[----:B01----:R-:W-:-:S04]  /*1d50*/  @P1 IMAD R4, R3, 0x8, R6 ;  /* 0x0000000803041824 */ /* 0x003fc800078e0206 */
[----:B------:R-:W-:-:S05]  /*1d60*/  @P1 VIADD R5, R4, 0x20 ;  /* 0x0000002004051836 */ /* 0x000fca0000000000 */
[----:B------:R-:W-:-:S04]  /*1d70*/  @P1 PRMT R5, R22, 0x654, R5 ;  /* 0x0000065416051816 */ /* 0x000fc80000000005 */
[----:B------:R0:W-:Y:S01]  /*1d80*/  @P1 SYNCS.ARRIVE.TRANS64.RED.A1T0 RZ, [R5+URZ], RZ ;  /* 0x000000ff05ff19a7 */ /* 0x0001e2000810043f */
[----:B------:R-:W-:-:S13]  /*1d90*/  ISETP.GT.U32.AND P1, PT, R19, 0x1, PT ;  /* 0x000000011300780c */ /* 0x000fda0003f24070 */
[----:B0-----:R-:W-:Y:S05]  /*1da0*/  @P1 BRA `(.L_x_28) ;  /* 0x0000000000041947 */ /* 0x001fea0003800000 */
[----:B------:R-:W-:Y:S01]  /*1db0*/  BPT.TRAP 0x1 ;  /* 0x000000040000795c */ /* 0x000fe20000300000 */
.L_x_28:
[----:B------:R-:W-:Y:S01]  /*1dc0*/  UIADD3 UR6, UR6, 0x1, URZ ;  /* 0x0000000106067890 */ /* 0x000fe2000fffe03f */
[C---:B------:R-:W-:Y:S01]  /*1dd0*/  ISETP.GT.AND P2, PT, R0.reuse, 0x1, PT ;  /* 0x000000010000780c */ /* 0x040fe20003f44270 */
[----:B------:R-:W-:Y:S02]  /*1de0*/  VIADD R3, R3, 0x1 ;  /* 0x0000000103037836 */ /* 0x000fe40000000000 */
[----:B------:R-:W-:Y:S01]  /*1df0*/  UISETP.NE.AND UP0, UPT, UR6, 0x4, UPT ;  /* 0x000000040600788c */ /* 0x000fe2000bf05270 */
[----:B------:R-:W-:Y:S02]  /*1e00*/  VIADD R0, R0, 0xffffffff ;  /* 0xffffffff00007836 */ /* 0x000fe40000000000 */
[C---:B------:R-:W-:Y:S01]  /*1e10*/  ISETP.NE.AND P1, PT, R3.reuse, 0x4, PT ;  /* 0x000000040300780c */ /* 0x040fe20003f25270 */
[----:B------:R-:W-:Y:S02]  /*1e20*/  USEL UR7, URZ, 0x1, UP0 ;  /* 0x000000013f077887 */ /* 0x000fe40008000000 */
[----:B------:R-:W-:Y:S01]  /*1e30*/  USEL UR6, UR6, URZ, UP0 ;  /* 0x0000003f06067287 */ /* 0x000fe20008000000 */
[----:B------:R-:W-:-:S03]  /*1e40*/  SEL R3, R3, RZ, P1 ;  /* 0x000000ff03037207 */ /* 0x000fc60000800000 */
[----:B------:R-:W-:Y:S01]  /*1e50*/  LOP3.LUT R7, R7, UR7, RZ, 0x3c, !PT ;  /* 0x0000000707077c12 */ /* 0x000fe2000f8e3cff */
[----:B------:R-:W-:Y:S07]  /*1e60*/  @P2 BRA `(.L_x_29) ;  /* 0xfffffff800a82947 */ /* 0x000fee000383ffff */
.L_x_22:
[----:B------:R-:W2:Y:S02]  /*1e70*/  LDC R0, c[0x0][0x28c] ;  /* 0x0000a300ff007b82 */ /* 0x000ea40000000800 */
[----:B--2---:R-:W-:-:S13]  /*1e80*/  ISETP.GE.AND P1, PT, R0, 0x1, PT ;  /* 0x000000010000780c */ /* 0x004fda0003f26270 */
[----:B------:R-:W-:Y:S05]  /*1e90*/  @!P1 BRA `(.L_x_30) ;  /* 0x0000000000409947 */ /* 0x000fea0003800000 */
[----:B------:R-:W-:Y:S05]  /*1ea0*/  @!P0 BRA `(.L_x_31) ;  /* 0x0000000000048947 */ /* 0x000fea0003800000 */
[----:B------:R-:W-:Y:S01]  /*1eb0*/  BPT.TRAP 0x1 ;  /* 0x000000040000795c */ /* 0x000fe20000300000 */
.L_x_31:
[----:B------:R-:W-:Y:S01]  /*1ec0*/  ISETP.NE.AND P0, PT, R156, RZ, PT ;  /* 0x000000ff9c00720c */ /* 0x000fe20003f05270 */
[----:B------:R-:W-:-:S12]  /*1ed0*/  UISETP.LT.AND UP1, UPT, UR40, 0x1, UPT ;  /* 0x000000012800788c */ /* 0x000fd8000bf21270 */
[----:B------:R-:W-:-:S05]  /*1ee0*/  VOTEU.ANY UP0, P0 ;  /* 0x00000000003f7886 */ /* 0x000fca0000000100 */
[----:B------:R-:W-:-:S04]  /*1ef0*/  @UP0 USEL UR4, UR40, 0x1, UP1 ;  /* 0x0000000128040887 */ /* 0x000fc80008800000 */
[----:B------:R-:W-:-:S06]  /*1f00*/  @UP0 UIADD3 UR4, UR39, UR40, -UR4 ;  /* 0x0000002827040290 */ /* 0x000fcc000fffe804 */
[----:B------:R-:W-:-:S04]  /*1f10*/  IMAD.U32 R0, RZ, RZ, UR4 ;  /* 0x00000004ff007e24 */ /* 0x000fc8000f8e00ff */
[----:B------:R-:W-:-:S05]  /*1f20*/  @P0 IMAD.SHL.U32 R0, R0, 0x8, RZ ;  /* 0x0000000800000824 */ /* 0x000fca00078e00ff */
[----:B------:R-:W-:-:S04]  /*1f30*/  @P0 LOP3.LUT R0, R0, 0x18, RZ, 0xc0, !PT ;  /* 0x0000001800000812 */ /* 0x000fc800078ec0ff */
[----:B------:R-:W-:-:S04]  /*1f40*/  @P0 IADD3 R3, R6, 0x20, R0 ;  /* 0x0000002006030810 */ /* 0x000fc80007ffe000 */
[----:B------:R-:W-:-:S04]  /*1f50*/  @P0 PRMT R3, R22, 0x654, R3 ;  /* 0x0000065416030816 */ /* 0x000fc80000000003 */
[----:B------:R2:W-:Y:S01]  /*1f60*/  @P0 SYNCS.ARRIVE.TRANS64.RED.A1T0 RZ, [R3+URZ], RZ ;  /* 0x000000ff03ff09a7 */ /* 0x0005e2000810043f */
[----:B------:R-:W-:-:S13]  /*1f70*/  ISETP.GT.U32.AND P0, PT, R19, 0x1, PT ;  /* 0x000000011300780c */ /* 0x000fda0003f04070 */
[----:B--2---:R-:W-:Y:S05]  /*1f80*/  @P0 BRA `(.L_x_30) ;  /* 0x0000000000040947 */ /* 0x004fea0003800000 */
[----:B------:R-:W-:Y:S01]  /*1f90*/  BPT.TRAP 0x1 ;  /* 0x000000040000795c */ /* 0x000fe20000300000 */
.L_x_30:
[----:B------:R-:W2:Y:S01]  /*1fa0*/  LDC R6, c[0x0][0x288] ;  /* 0x0000a200ff067b82 */ /* 0x000ea20000000800 */
[--C-:B------:R-:W-:Y:S01]  /*1fb0*/  SHF.R.U32.HI R0, RZ, 0x2, R18.reuse ;  /* 0x00000002ff007819 */ /* 0x100fe20000011612 */
[----:B------:R-:W-:Y:S01]  /*1fc0*/  UIADD3 UR39, UR40, UR39, URZ ;  /* 0x0000002728277290 */ /* 0x000fe2000fffe03f */
[----:B01----:R-:W-:Y:S01]  /*1fd0*/  SHF.R.U32.HI R5, RZ, 0x7, R18 ;  /* 0x00000007ff057819 */ /* 0x003fe20000011612 */
[----:B------:R-:W-:Y:S01]  /*1fe0*/  IMAD.SHL.U32 R11, R153, 0x80, RZ ;  /* 0x00000080990b7824 */ /* 0x000fe200078e00ff */
[----:B------:R-:W-:Y:S01]  /*1ff0*/  LOP3.LUT R3, R0, 0x7, RZ, 0xc0, !PT ;  /* 0x0000000700037812 */ /* 0x000fe200078ec0ff */
[----:B------:R-:W-:Y:S01]  /*2000*/  USHF.R.U32.HI UR4, URZ, 0x2, UR39 ;  /* 0x000000023f047899 */ /* 0x000fe20008011627 */
[----:B------:R-:W-:Y:S01]  /*2010*/  LOP3.LUT R4, R18, 0x60, RZ, 0xc0, !PT ;  /* 0x0000006012047812 */ /* 0x000fe200078ec0ff */
[----:B------:R-:W-:Y:S01]  /*2020*/  ULDC UR8, c[0x0][0x284] ;  /* 0x0000a10000087ab9 */ /* 0x000fe20000000800 */
[----:B------:R-:W-:Y:S01]  /*2030*/  LOP3.LUT R0, R5, 0x1, RZ, 0xc0, !PT ;  /* 0x0000000105007812 */ /* 0x000fe200078ec0ff */
[----:B------:R-:W-:Y:S01]  /*2040*/  ULOP3.LUT UR4, UR4, 0x1, URZ, 0xc0, !UPT ;  /* 0x0000000104047892 */ /* 0x000fe2000f8ec03f */
[----:B------:R-:W-:Y:S01]  /*2050*/  SHF.R.U32.HI R8, RZ, 0x1, R4 ;  /* 0x00000001ff087819 */ /* 0x000fe20000011604 */
[----:B------:R-:W-:Y:S01]  /*2060*/  UISETP.GT.U32.AND UP1, UPT, UR39, 0x3, UPT ;  /* 0x000000032700788c */ /* 0x000fe2000bf24070 */
[----:B------:R-:W-:Y:S01]  /*2070*/  SHF.R.S32.HI R15, RZ, 0x1f, R23 ;  /* 0x0000001fff0f7819 */ /* 0x000fe20000011417 */
[----:B------:R-:W-:Y:S01]  /*2080*/  IMAD.SHL.U32 R4, R0, 0x40, RZ ;  /* 0x0000004000047824 */ /* 0x000fe200078e00ff */
[----:B------:R-:W-:Y:S01]  /*2090*/  IADD3 R5, RZ, -R8, -R3 ;  /* 0x80000008ff057210 */ /* 0x000fe20007ffe803 */
[----:B------:R-:W-:Y:S01]  /*20a0*/  UISETP.NE.U32.AND UP0, UPT, UR4, 0x1, UPT ;  /* 0x000000010400788c */ /* 0x000fe2000bf05070 */
[----:B------:R-:W-:-:S02]  /*20b0*/  ULDC.64 UR6, c[0x0][0x5d0] ;  /* 0x0001740000067ab9 */ /* 0x000fc40000000a00 */
[----:B------:R-:W-:Y:S01]  /*20c0*/  LOP3.LUT R165, R4, 0x40, R3, 0xe2, !PT ;  /* 0x0000004004a57812 */ /* 0x000fe200078ee203 */
[----:B------:R-:W-:Y:S01]  /*20d0*/  IMAD R157, R0, -0x40, R5 ;  /* 0xffffffc0009d7824 */ /* 0x000fe200078e0205 */
[----:B------:R-:W-:Y:S01]  /*20e0*/  LOP3.LUT R3, R18, 0x3, RZ, 0xc0, !PT ;  /* 0x0000000312037812 */ /* 0x000fe200078ec0ff */
[----:B------:R-:W-:Y:S01]  /*20f0*/  IMAD.SHL.U32 R0, R152, 0x100, RZ ;  /* 0x0000010098007824 */ /* 0x000fe200078e00ff */
[----:B------:R-:W-:Y:S01]  /*2100*/  UISETP.LT.U32.AND UP1, UPT, UR40, 0x4, UP1 ;  /* 0x000000042800788c */ /* 0x000fe20008f21070 */
[----:B--2---:R-:W-:Y:S01]  /*2110*/  ISETP.GE.AND P0, PT, R11, R6, PT ;  /* 0x000000060b00720c */ /* 0x004fe20003f06270 */
[----:B------:R-:W-:Y:S01]  /*2120*/  UISETP.GT.U32.AND UP0, UPT, UR40, 0x3, !UP0 ;  /* 0x000000032800788c */ /* 0x000fe2000c704070 */
[----:B------:R-:W-:Y:S01]  /*2130*/  IMAD R10, R3, -0x2, R6 ;  /* 0xfffffffe030a7824 */ /* 0x000fe200078e0206 */
[----:B------:R-:W-:Y:S01]  /*2140*/  USEL UR5, URZ, 0x1, !UP1 ;  /* 0x000000013f057887 */ /* 0x000fe2000c800000 */
[----:B------:R-:W-:Y:S01]  /*2150*/  IMAD.SHL.U32 R6, R18, 0x2, RZ ;  /* 0x0000000212067824 */ /* 0x000fe200078e00ff */
[----:B------:R-:W-:Y:S01]  /*2160*/  ISETP.GE.OR P0, PT, R0, UR8, P0 ;  /* 0x0000000800007c0c */ /* 0x000fe20008706670 */
[----:B------:R-:W-:Y:S01]  /*2170*/  IMAD R4, R15, UR6, RZ ;  /* 0x000000060f047c24 */ /* 0x000fe2000f8e02ff */
[----:B------:R-:W-:Y:S01]  /*2180*/  USEL UR4, URZ, 0x1, !UP0 ;  /* 0x000000013f047887 */ /* 0x000fe2000c000000 */
[----:B------:R-:W-:Y:S01]  /*2190*/  IMAD.WIDE R152, R152, 0x100, RZ ;  /* 0x0000010098987825 */ /* 0x000fe200078e02ff */
[----:B------:R-:W-:Y:S01]  /*21a0*/  LOP3.LUT R6, R11, 0x6, R6, 0xf8, !PT ;  /* 0x000000060b067812 */ /* 0x000fe200078ef806 */
[----:B------:R-:W-:Y:S01]  /*21b0*/  ULOP3.LUT UR39, UR39, 0x3, URZ, 0xc0, !UPT ;  /* 0x0000000327277892 */ /* 0x000fe2000f8ec03f */
[----:B------:R-:W-:Y:S01]  /*21c0*/  IADD3 R157, -R0, UR8, R157 ;  /* 0x00000008009d7c10 */ /* 0x000fe2000fffe19d */
[----:B------:R-:W-:Y:S01]  /*21d0*/  IMAD R9, R23, UR7, R4 ;  /* 0x0000000717097c24 */ /* 0x000fe2000f8e0204 */
[----:B------:R-:W-:Y:S01]  /*21e0*/  SHF.R.S32.HI R7, RZ, 0x1f, R6 ;  /* 0x0000001fff077819 */ /* 0x000fe20000011406 */
[----:B------:R-:W-:Y:S01]  /*21f0*/  ULOP3.LUT UR38, UR4, UR38, UR5, 0x96, !UPT ;  /* 0x0000002604267292 */ /* 0x000fe2000f8e9605 */
[----:B------:R-:W-:Y:S01]  /*2200*/  LOP3.LUT R165, R152, R165, R8, 0xfe, !PT ;  /* 0x000000a598a57212 */ /* 0x000fe200078efe08 */
[----:B------:R-:W-:-:S02]  /*2210*/  IMAD.IADD R0, R10, 0x1, -R11 ;  /* 0x000000010a007824 */ /* 0x000fc400078e0a0b */
[----:B------:R-:W-:-:S04]  /*2220*/  IMAD.WIDE.U32 R4, R23, UR6, R6 ;  /* 0x0000000617047c25 */ /* 0x000fc8000f8e0006 */
[----:B------:R-:W-:Y:S02]  /*2230*/  IMAD.IADD R9, R5, 0x1, R9 ;  /* 0x0000000105097824 */ /* 0x000fe400078e0209 */
[----:B------:R-:W-:Y:S02]  /*2240*/  IMAD.MOV.U32 R3, RZ, RZ, -0x1 ;  /* 0xffffffffff037424 */ /* 0x000fe400078e00ff */
[----:B------:R-:W-:Y:S01]  /*2250*/  IMAD.MOV.U32 R8, RZ, RZ, R4 ;  /* 0x000000ffff087224 */ /* 0x000fe200078e0004 */
[----:B------:R-:W-:Y:S06]  /*2260*/  @P0 BRA `(.L_x_32) ;  /* 0x00000080007c0947 */ /* 0x000fec0003800000 */
[----:B------:R-:W0:Y:S01]  /*2270*/  LDC.64 R4, c[0x0][0x5c8] ;  /* 0x00017200ff047b82 */ /* 0x000e220000000a00 */
[----:B-----5:R-:W-:Y:S01]  /*2280*/  FSETP.NEU.AND P0, PT, R155, RZ, PT ;  /* 0x000000ff9b00720b */ /* 0x020fe20003f0d000 */
[----:B------:R-:W-:Y:S01]  /*2290*/  BSSY B0, `(.L_x_32) ;  /* 0x000081c000007945 */ /* 0x000fe20003800000 */
[----:B------:R-:W-:-:S04]  /*22a0*/  ISETP.GT.AND P1, PT, R157, RZ, PT ;  /* 0x000000ff9d00720c */ /* 0x000fc80003f24270 */
[----:B------:R-:W-:Y:S01]  /*22b0*/  ISETP.GT.AND P2, PT, R0, RZ, P1 ;  /* 0x000000ff0000720c */ /* 0x000fe20000f44270 */
[-C--:B0-----:R-:W-:Y:S02]  /*22c0*/  IMAD R10, R153, R4.reuse, RZ ;  /* 0x00000004990a7224 */ /* 0x081fe400078e02ff */
[----:B------:R-:W-:-:S04]  /*22d0*/  IMAD.WIDE.U32 R168, R165, R4, R8 ;  /* 0x00000004a5a87225 */ /* 0x000fc800078e0008 */
[----:B------:R-:W-:-:S04]  /*22e0*/  IMAD R9, R165, R5, R10 ;  /* 0x00000005a5097224 */ /* 0x000fc800078e020a */
[----:B------:R-:W-:Y:S01]  /*22f0*/  IMAD.IADD R175, R169, 0x1, R9 ;  /* 0x00000001a9af7824 */ /* 0x000fe200078e0209 */
[----:B------:R-:W-:Y:S06]  /*2300*/  @!P0 BRA `(.L_x_33) ;  /* 0x0000005c001c8947 */ /* 0x000fec0003800000 */
[----:B------:R-:W0:Y:S01]  /*2310*/  LDC.64 R10, c[0x0][0x5b8] ;  /* 0x00016e00ff0a7b82 */ /* 0x000e220000000a00 */
[----:B------:R-:W-:-:S07]  /*2320*/  ULDC.64 UR4, c[0x0][0x5c0] ;  /* 0x0001700000047ab9 */ /* 0x000fce0000000a00 */
[----:B------:R-:W1:Y:S08]  /*2330*/  LDC.64 R12, c[0x0][0x5b0] ;  /* 0x00016c00ff0c7b82 */ /* 0x000e700000000a00 */
[----:B------:R-:W2:Y:S01]  /*2340*/  LDC.64 R8, c[0x0][0x5a8] ;  /* 0x00016a00ff087b82 */ /* 0x000ea20000000a00 */
[----:B0-----:R-:W-:-:S04]  /*2350*/  IMAD R14, R15, R10, RZ ;  /* 0x0000000a0f0e7224 */ /* 0x001fc800078e02ff */
[C---:B------:R-:W-:Y:S02]  /*2360*/  IMAD R11, R23.reuse, R11, R14 ;  /* 0x0000000b170b7224 */ /* 0x040fe400078e020e */
[----:B------:R-:W-:-:S04]  /*2370*/  IMAD.WIDE.U32 R14, R23, R10, R6 ;  /* 0x0000000a170e7225 */ /* 0x000fc800078e0006 */
[----:B-1----:R-:W-:Y:S02]  /*2380*/  IMAD R20, R153, R12, RZ ;  /* 0x0000000c99147224 */ /* 0x002fe400078e02ff */
[----:B------:R-:W-:Y:S02]  /*2390*/  IMAD.IADD R21, R15, 0x1, R11 ;  /* 0x000000010f157824 */ /* 0x000fe400078e020b */
[----:B------:R-:W-:Y:S02]  /*23a0*/  IMAD R173, R165, R13, R20 ;  /* 0x0000000da5ad7224 */ /* 0x000fe400078e0214 */
[----:B------:R-:W-:-:S04]  /*23b0*/  IMAD.MOV.U32 R20, RZ, RZ, R14 ;  /* 0x000000ffff147224 */ /* 0x000fc800078e000e */
[----:B------:R-:W-:-:S04]  /*23c0*/  IMAD.WIDE.U32 R158, R165, R12, R20 ;  /* 0x0000000ca59e7225 */ /* 0x000fc800078e0014 */
[----:B------:R-:W-:Y:S01]  /*23d0*/  IMAD.IADD R159, R159, 0x1, R173 ;  /* 0x000000019f9f7824 */ /* 0x000fe200078e02ad */
[----:B--2---:R-:W-:-:S04]  /*23e0*/  LEA R160, P0, R158, R8, 0x2 ;  /* 0x000000089ea07211 */ /* 0x004fc800078010ff */
[----:B------:R-:W-:-:S05]  /*23f0*/  LEA.HI.X R161, R158, R9, R159, 0x2, P0 ;  /* 0x000000099ea17211 */ /* 0x000fca00000f149f */
[----:B------:R0:W2:Y:S01]  /*2400*/  @P2 LDG.E.LTC128B R169, desc[UR36][R160.64] ;  /* 0x00000024a0a92981 */ /* 0x0000a2000c1e1920 */
[----:B------:R-:W-:Y:S01]  /*2410*/  LEA R158, P0, R168, UR4, 0x2 ;  /* 0x00000004a89e7c11 */ /* 0x000fe2000f8010ff */
[----:B------:R-:W-:Y:S01]  /*2420*/  IMAD.WIDE.U32 R162, R165, R12, R6 ;  /* 0x0000000ca5a27225 */ /* 0x000fe200078e0006 */
[----:B------:R-:W-:Y:S01]  /*2430*/  ISETP.GT.AND P3, PT, R0, 0x1, P1 ;  /* 0x000000010000780c */ /* 0x000fe20000f64270 */
[----:B------:R-:W-:Y:S01]  /*2440*/  BSSY B1, `(.L_x_34) ;  /* 0x0000011000017945 */ /* 0x000fe20003800000 */
[----:B------:R-:W-:Y:S01]  /*2450*/  LEA.HI.X R159, R168, UR5, R175, 0x2, P0 ;  /* 0x00000005a89f7c11 */ /* 0x000fe200080f14af */
[----:B------:R-:W-:Y:S01]  /*2460*/  IMAD.IADD R163, R173, 0x1, R163 ;  /* 0x00000001ada37824 */ /* 0x000fe200078e02a3 */
[C---:B0-----:R-:W-:Y:S01]  /*2470*/  SHF.L.U64.HI R161, R12.reuse, 0x3, R13 ;  /* 0x000000030ca17819 */ /* 0x041fe2000001020d */
[----:B------:R-:W-:Y:S01]  /*2480*/  IMAD.SHL.U32 R160, R12, 0x8, RZ ;  /* 0x000000080ca07824 */ /* 0x000fe200078e00ff */
[----:B--2---:R-:W-:-:S05]  /*2490*/  LOP3.LUT R166, R169, 0xffffe000, RZ, 0xc0, !PT ;  /* 0xffffe000a9a67812 */ /* 0x004fca00078ec0ff */
[----:B------:R-:W-:Y:S01]  /*24a0*/  FMUL R171, R166, R155 ;  /* 0x0000009ba6ab7220 */ /* 0x000fe20000400000 */
[----:B------:R-:W-:-:S04]  /*24b0*/  IMAD.WIDE.U32 R166, R23, R10, R162 ;  /* 0x0000000a17a67225 */ /* 0x000fc800078e00a2 */
[----:B------:R-:W-:Y:S01]  /*24c0*/  FFMA R171, R88, R154, R171 ;  /* 0x0000009a58ab7223 */ /* 0x000fe200000000ab */
[----:B------:R-:W-:Y:S01]  /*24d0*/  IMAD.IADD R88, R11, 0x1, R167 ;  /* 0x000000010b587824 */ /* 0x000fe200078e02a7 */
[----:B------:R-:W-:-:S03]  /*24e0*/  LEA R162, P0, R166, R8, 0x2 ;  /* 0x00000008a6a27211 */ /* 0x000fc600078010ff */
[----:B------:R-:W-:Y:S02]  /*24f0*/  F2FP.TF32.F32.PACK_B R171, R171 ;  /* 0x000000abffab723e */ /* 0x000fe400024050ff */
[----:B------:R-:W-:Y:S01]  /*2500*/  LEA.HI.X R163, R166, R9, R88, 0x2, P0 ;  /* 0x00000009a6a37211 */ /* 0x000fe200000f1458 */
[----:B------:R-:W-:Y:S02]  /*2510*/  IMAD.WIDE.U32 R166, R165, R12, R160 ;  /* 0x0000000ca5a67225 */ /* 0x000fe400078e00a0 */
[----:B------:R0:W-:Y:S01]  /*2520*/  @P2 STG.E desc[UR36][R158.64], R171 ;  /* 0x000000ab9e002986 */ /* 0x0001e2000c101924 */
[----:B------:R-:W-:Y:S05]  /*2530*/  @!P3 BRA `(.L_x_35) ;  /* 0x000000000004b947 */ /* 0x000fea0003800000 */
[----:B------:R1:W5:Y:S02]  /*2540*/  LDG.E.LTC128B R169, desc[UR36][R162.64+0x4] ;  /* 0x00000424a2a97981 */ /* 0x000364000c1e1920 */
.L_x_35:
[----:B------:R-:W-:Y:S05]  /*2550*/  BSYNC B1 ;  /* 0x0000000000017941 */ /* 0x000fea0003800000 */
.L_x_34:
[----:B-----5:R-:W-:Y:S01]  /*2560*/  LOP3.LUT R88, R169, 0xffffe000, RZ, 0xc0, !PT ;  /* 0xffffe000a9587812 */ /* 0x020fe200078ec0ff */
[----:B0-----:R-:W-:Y:S01]  /*2570*/  IMAD.IADD R171, R173, 0x1, R167 ;  /* 0x00000001adab7824 */ /* 0x001fe200078e02a7 */
[----:B------:R-:W-:Y:S02]  /*2580*/  ISETP.GT.AND P0, PT, R157, 0x8, PT ;  /* 0x000000089d00780c */ /* 0x000fe40003f04270 */
[----:B------:R-:W-:Y:S01]  /*2590*/  IADD3 R167, P4, R14, R166, RZ ;  /* 0x000000a60ea77210 */ /* 0x000fe20007f9e0ff */
[----:B------:R-:W-:Y:S01]  /*25a0*/  FMUL R88, R88, R155 ;  /* 0x0000009b58587220 */ /* 0x000fe20000400000 */
[----:B------:R-:W-:-:S03]  /*25b0*/  ISETP.GT.AND P2, PT, R0, RZ, P0 ;  /* 0x000000ff0000720c */ /* 0x000fc60000744270 */
[----:B------:R-:W-:Y:S02]  /*25c0*/  IMAD.X R168, R171, 0x1, R21, P4 ;  /* 0x00000001aba87824 */ /* 0x000fe400020e0615 */
[----:B------:R-:W-:Y:S01]  /*25d0*/  FFMA R175, R89, R154, R88 ;  /* 0x0000009a59af7223 */ /* 0x000fe20000000058 */
[----:B------:R-:W-:-:S04]  /*25e0*/  LEA R172, P4, R167, R8, 0x2 ;  /* 0x00000008a7ac7211 */ /* 0x000fc800078810ff */
[----:B------:R-:W-:Y:S01]  /*25f0*/  LEA.HI.X R173, R167, R9, R168, 0x2, P4 ;  /* 0x00000009a7ad7211 */ /* 0x000fe200020f14a8 */
[----:B------:R-:W-:Y:S01]  /*2600*/  IMAD.MOV.U32 R168, RZ, RZ, R169 ;  /* 0x000000ffffa87224 */ /* 0x000fe200078e00a9 */
[----:B------:R-:W-:-:S05]  /*2610*/  F2FP.TF32.F32.PACK_B R175, R175 ;  /* 0x000000afffaf723e */ /* 0x000fca00024050ff */
[----:B------:R0:W-:Y:S04]  /*2620*/  @P3 STG.E desc[UR36][R158.64+0x4], R175 ;  /* 0x000004af9e003986 */ /* 0x0001e8000c101924 */
[----:B------:R-:W2:Y:S01]  /*2630*/  @P2 LDG.E.LTC128B R168, desc[UR36][R172.64] ;  /* 0x00000024aca82981 */ /* 0x000ea2000c1e1920 */
[----:B------:R-:W-:Y:S01]  /*2640*/  IADD3 R166, P3, R6, R166, RZ ;  /* 0x000000a606a67210 */ /* 0x000fe20007f7e0ff */
[----:B------:R-:W-:Y:S01]  /*2650*/  IMAD.SHL.U32 R169, R4, 0x20, RZ ;  /* 0x0000002004a97824 */ /* 0x000fe200078e00ff */
[----:B------:R-:W-:Y:S03]  /*2660*/  BSSY B1, `(.L_x_36) ;  /* 0x0000011000017945 */ /* 0x000fe60003800000 */
[----:B------:R-:W-:Y:S01]  /*2670*/  IMAD.X R167, R7, 0x1, R171, P3 ;  /* 0x0000000107a77824 */ /* 0x000fe200018e06ab */
[----:B------:R-:W-:Y:S01]  /*2680*/  IADD3 R170, P3, R169, R158, RZ ;  /* 0x0000009ea9aa7210 */ /* 0x000fe20007f7e0ff */
[----:B------:R-:W-:-:S04]  /*2690*/  IMAD.WIDE.U32 R166, R23, R10, R166 ;  /* 0x0000000a17a67225 */ /* 0x000fc800078e00a6 */
[----:B------:R-:W-:Y:S01]  /*26a0*/  IMAD.IADD R171, R11, 0x1, R167 ;  /* 0x000000010bab7824 */ /* 0x000fe200078e02a7 */
[----:B------:R-:W-:Y:S02]  /*26b0*/  SHF.L.U64.HI R167, R4, 0x5, R5 ;  /* 0x0000000504a77819 */ /* 0x000fe40000010205 */
[----:B--2---:R-:W-:-:S05]  /*26c0*/  LOP3.LUT R88, R168, 0xffffe000, RZ, 0xc0, !PT ;  /* 0xffffe000a8587812 */ /* 0x004fca00078ec0ff */
[----:B------:R-:W-:Y:S01]  /*26d0*/  FMUL R89, R88, R155 ;  /* 0x0000009b58597220 */ /* 0x000fe20000400000 */
[----:B------:R-:W-:-:S03]  /*26e0*/  LEA R88, P4, R166, R8, 0x2 ;  /* 0x00000008a6587211 */ /* 0x000fc600078810ff */
[----:B------:R-:W-:Y:S01]  /*26f0*/  FFMA R173, R90, R154, R89 ;  /* 0x0000009a5aad7223 */ /* 0x000fe20000000059 */
[----:B------:R-:W-:Y:S01]  /*2700*/  LEA.HI.X R89, R166, R9, R171, 0x2, P4 ;  /* 0x00000009a6597211 */ /* 0x000fe200020f14ab */
[----:B------:R-:W-:Y:S01]  /*2710*/  IMAD.X R171, R167, 0x1, R159, P3 ;  /* 0x00000001a7ab7824 */ /* 0x000fe200018e069f */
[----:B------:R-:W-:Y:S02]  /*2720*/  ISETP.GT.AND P4, PT, R0, 0x1, P0 ;  /* 0x000000010000780c */ /* 0x000fe40000784270 */
[----:B------:R-:W-:-:S05]  /*2730*/  F2FP.TF32.F32.PACK_B R173, R173 ;  /* 0x000000adffad723e */ /* 0x000fca00024050ff */
[----:B------:R0:W-:Y:S06]  /*2740*/  @P2 STG.E desc[UR36][R170.64], R173 ;  /* 0x000000adaa002986 */ /* 0x0001ec000c101924 */
[----:B------:R-:W-:Y:S05]  /*2750*/  @!P4 BRA `(.L_x_37) ;  /* 0x000000000004c947 */ /* 0x000fea0003800000 */
[----:B------:R2:W5:Y:S02]  /*2760*/  LDG.E.LTC128B R168, desc[UR36][R88.64+0x4] ;  /* 0x0000042458a87981 */ /* 0x000564000c1e1920 */
.L_x_37:
[----:B------:R-:W-:Y:S05]  /*2770*/  BSYNC B1 ;  /* 0x0000000000017941 */ /* 0x000fea0003800000 */
.L_x_36:
[----:B-----5:R-:W-:Y:S01]  /*2780*/  LOP3.LUT R90, R168, 0xffffe000, RZ, 0xc0, !PT ;  /* 0xffffe000a85a7812 */ /* 0x020fe200078ec0ff */
[----:B------:R-:W-:Y:S01]  /*2790*/  BSSY B1, `(.L_x_38) ;  /* 0x000000a000017945 */ /* 0x000fe20003800000 */
[----:B------:R-:W-:-:S03]  /*27a0*/  ISETP.GT.AND P2, PT, R0, 0x8, P1 ;  /* 0x000000080000780c */ /* 0x000fc60000f44270 */
[----:B------:R-:W-:-:S04]  /*27b0*/  FMUL R90, R90, R155 ;  /* 0x0000009b5a5a7220 */ /* 0x000fc80000400000 */
[----:B0-----:R-:W-:Y:S01]  /*27c0*/  FFMA R173, R91, R154, R90 ;  /* 0x0000009a5bad7223 */ /* 0x001fe2000000005a */
[----:B------:R-:W-:Y:S02]  /*27d0*/  @P4 IMAD.MOV.U32 R90, RZ, RZ, R170 ;  /* 0x000000ffff5a4224 */ /* 0x000fe400078e00aa */
[----:B------:R-:W-:Y:S02]  /*27e0*/  @P4 IMAD.MOV.U32 R91, RZ, RZ, R171 ;  /* 0x000000ffff5b4224 */ /* 0x000fe400078e00ab */
[----:B------:R-:W-:-:S05]  /*27f0*/  F2FP.TF32.F32.PACK_B R173, R173 ;  /* 0x000000adffad723e */ /* 0x000fca00024050ff */
[----:B------:R0:W-:Y:S01]  /*2800*/  @P4 STG.E desc[UR36][R90.64+0x4], R173 ;  /* 0x000004ad5a004986 */ /* 0x0001e2000c101924 */
[----:B------:R-:W-:Y:S05]  /*2810*/  @!P2 BRA `(.L_x_39) ;  /* 0x000000000004a947 */ /* 0x000fea0003800000 */
[----:B------:R3:W5:Y:S02]  /*2820*/  LDG.E.LTC128B R168, desc[UR36][R162.64+0x20] ;  /* 0x00002024a2a87981 */ /* 0x000764000c1e1920 */
.L_x_39:
[----:B------:R-:W-:Y:S05]  /*2830*/  BSYNC B1 ;  /* 0x0000000000017941 */ /* 0x000fea0003800000 */
.L_x_38:
[----:B0----5:R-:W-:Y:S01]  /*2840*/  LOP3.LUT R90, R168, 0xffffe000, RZ, 0xc0, !PT ;  /* 0xffffe000a85a7812 */ /* 0x021fe200078ec0ff */
[----:B------:R-:W-:Y:S01]  /*2850*/  BSSY B1, `(.L_x_40) ;  /* 0x000000a000017945 */ /* 0x000fe20003800000 */
[----:B------:R-:W-:-:S03]  /*2860*/  ISETP.GT.AND P3, PT, R0, 0x9, P1 ;  /* 0x000000090000780c */ /* 0x000fc60000f64270 */
[----:B------:R-:W-:Y:S01]  /*2870*/  FMUL R91, R90, R155 ;  /* 0x0000009b5a5b7220 */ /* 0x000fe20000400000 */
[----:B------:R-:W-:-:S03]  /*2880*/  @P2 IMAD.MOV.U32 R90, RZ, RZ, R158 ;  /* 0x000000ffff5a2224 */ /* 0x000fc600078e009e */
[----:B------:R-:W-:Y:S01]  /*2890*/  FFMA R173, R92, R154, R91 ;  /* 0x0000009a5cad7223 */ /* 0x000fe2000000005b */
[----:B------:R-:W-:-:S04]  /*28a0*/  @P2 IMAD.MOV.U32 R91, RZ, RZ, R159 ;  /* 0x000000ffff5b2224 */ /* 0x000fc800078e009f */
[----:B------:R-:W-:-:S05]  /*28b0*/  F2FP.TF32.F32.PACK_B R173, R173 ;  /* 0x000000adffad723e */ /* 0x000fca00024050ff */
[----:B------:R0:W-:Y:S01]  /*28c0*/  @P2 STG.E desc[UR36][R90.64+0x20], R173 ;  /* 0x000020ad5a002986 */ /* 0x0001e2000c101924 */
[----:B------:R-:W-:Y:S05]  /*28d0*/  @!P3 BRA `(.L_x_41) ;  /* 0x000000000004b947 */ /* 0x000fea0003800000 */
[----:B------:R4:W5:Y:S02]  /*28e0*/  LDG.E.LTC128B R168, desc[UR36][R162.64+0x24] ;  /* 0x00002424a2a87981 */ /* 0x000964000c1e1920 */
.L_x_41:
[----:B------:R-:W-:Y:S05]  /*28f0*/  BSYNC B1 ;  /* 0x0000000000017941 */ /* 0x000fea0003800000 */
.L_x_40:
[----:B0----5:R-:W-:Y:S01]  /*2900*/  LOP3.LUT R90, R168, 0xffffe000, RZ, 0xc0, !PT ;  /* 0xffffe000a85a7812 */ /* 0x021fe200078ec0ff */
[----:B------:R-:W-:Y:S01]  /*2910*/  @P3 IMAD.MOV.U32 R91, RZ, RZ, R159 ;  /* 0x000000ffff5b3224 */ /* 0x000fe200078e009f */
[----:B------:R-:W-:Y:S01]  /*2920*/  ISETP.GT.AND P2, PT, R0, 0x8, P0 ;  /* 0x000000080000780c */ /* 0x000fe20000744270 */
[----:B------:R-:W-:Y:S02]  /*2930*/  BSSY B1, `(.L_x_42) ;  /* 0x0000008000017945 */ /* 0x000fe40003800000 */
[----:B------:R-:W-:-:S04]  /*2940*/  FMUL R90, R90, R155 ;  /* 0x0000009b5a5a7220 */ /* 0x000fc80000400000 */
[----:B------:R-:W-:Y:S01]  /*2950*/  FFMA R93, R93, R154, R90 ;  /* 0x0000009a5d5d7223 */ /* 0x000fe2000000005a */
[----:B------:R-:W-:-:S04]  /*2960*/  @P3 IMAD.MOV.U32 R90, RZ, RZ, R158 ;  /* 0x000000ffff5a3224 */ /* 0x000fc800078e009e */
[----:B------:R-:W-:-:S05]  /*2970*/  F2FP.TF32.F32.PACK_B R93, R93 ;  /* 0x0000005dff5d723e */ /* 0x000fca00024050ff */
[----:B------:R0:W-:Y:S01]  /*2980*/  @P3 STG.E desc[UR36][R90.64+0x24], R93 ;  /* 0x0000245d5a003986 */ /* 0x0001e2000c101924 */
[----:B------:R-:W-:Y:S05]  /*2990*/  @!P2 BRA `(.L_x_43) ;  /* 0x000000000004a947 */ /* 0x000fea0003800000 */
[----:B------:R0:W5:Y:S02]  /*29a0*/  LDG.E.LTC128B R168, desc[UR36][R88.64+0x20] ;  /* 0x0000202458a87981 */ /* 0x000164000c1e1920 */
.L_x_43:
[----:B------:R-:W-:Y:S05]  /*29b0*/  BSYNC B1 ;  /* 0x0000000000017941 */ /* 0x000fea0003800000 */
.L_x_42:
        /* <DEDUP_REMOVED lines=11> */
.L_x_45:
[----:B------:R-:W-:Y:S05]  /*2a70*/  BSYNC B1 ;  /* 0x0000000000017941 */ /* 0x000fea0003800000 */
.L_x_44:
        /* <DEDUP_REMOVED lines=11> */
.L_x_47:
[----:B------:R-:W-:Y:S05]  /*2b30*/  BSYNC B1 ;  /* 0x0000000000017941 */ /* 0x000fea0003800000 */
.L_x_46:
        /* <DEDUP_REMOVED lines=11> */
.L_x_49:
[----:B------:R-:W-:Y:S05]  /*2bf0*/  BSYNC B1 ;  /* 0x0000000000017941 */ /* 0x000fea0003800000 */
.L_x_48:
        /* <DEDUP_REMOVED lines=11> */
.L_x_51:
[----:B------:R-:W-:Y:S05]  /*2cb0*/  BSYNC B1 ;  /* 0x0000000000017941 */ /* 0x000fea0003800000 */
.L_x_50:
        /* <DEDUP_REMOVED lines=11> */
.L_x_53:
[----:B------:R-:W-:Y:S05]  /*2d70*/  BSYNC B1 ;  /* 0x0000000000017941 */ /* 0x000fea0003800000 */
.L_x_52:
        /* <DEDUP_REMOVED lines=11> */
.L_x_55:
[----:B------:R-:W-:Y:S05]  /*2e30*/  BSYNC B1 ;  /* 0x0000000000017941 */ /* 0x000fea0003800000 */
.L_x_54:
        /* <DEDUP_REMOVED lines=11> */
.L_x_57:
[----:B------:R-:W-:Y:S05]  /*2ef0*/  BSYNC B1 ;  /* 0x0000000000017941 */ /* 0x000fea0003800000 */
.L_x_56:
        /* <DEDUP_REMOVED lines=11> */
.L_x_59:
[----:B------:R-:W-:Y:S05]  /*2fb0*/  BSYNC B1 ;  /* 0x0000000000017941 */ /* 0x000fea0003800000 */
.L_x_58:
        /* <DEDUP_REMOVED lines=11> */
.L_x_61:
[----:B------:R-:W-:Y:S05]  /*3070*/  BSYNC B1 ;  /* 0x0000000000017941 */ /* 0x000fea0003800000 */
.L_x_60:
        /* <DEDUP_REMOVED lines=11> */
.L_x_63:
[----:B------:R-:W-:Y:S05]  /*3130*/  BSYNC B1 ;  /* 0x0000000000017941 */ /* 0x000fea0003800000 */
.L_x_62:
        /* <DEDUP_REMOVED lines=11> */
.L_x_65:
[----:B------:R-:W-:Y:S05]  /*31f0*/  BSYNC B1 ;  /* 0x0000000000017941 */ /* 0x000fea0003800000 */
.L_x_64:
        /* <DEDUP_REMOVED lines=11> */
.L_x_67:
[----:B------:R-:W-:Y:S05]  /*32b0*/  BSYNC B1 ;  /* 0x0000000000017941 */ /* 0x000fea0003800000 */
.L_x_66:
        /* <DEDUP_REMOVED lines=11> */
.L_x_69:
[----:B------:R-:W-:Y:S05]  /*3370*/  BSYNC B1 ;  /* 0x0000000000017941 */ /* 0x000fea0003800000 */
.L_x_68:
        /* <DEDUP_REMOVED lines=11> */
.L_x_71:
[----:B------:R-:W-:Y:S05]  /*3430*/  BSYNC B1 ;  /* 0x0000000000017941 */ /* 0x000fea0003800000 */
.L_x_70:
        /* <DEDUP_REMOVED lines=11> */
.L_x_73:
[----:B------:R-:W-:Y:S05]  /*34f0*/  BSYNC B1 ;  /* 0x0000000000017941 */ /* 0x000fea0003800000 */
.L_x_72:
        /* <DEDUP_REMOVED lines=11> */
.L_x_75:
[----:B------:R-:W-:Y:S05]  /*35b0*/  BSYNC B1 ;  /* 0x0000000000017941 */ /* 0x000fea0003800000 */
.L_x_74:
        /* <DEDUP_REMOVED lines=11> */
.L_x_77:
[----:B------:R-:W-:Y:S05]  /*3670*/  BSYNC B1 ;  /* 0x0000000000017941 */ /* 0x000fea0003800000 */
.L_x_76:
        /* <DEDUP_REMOVED lines=11> */
.L_x_79:
[----:B------:R-:W-:Y:S05]  /*3730*/  BSYNC B1 ;  /* 0x0000000000017941 */ /* 0x000fea0003800000 */
.L_x_78:
        /* <DEDUP_REMOVED lines=11> */
.L_x_81:
[----:B------:R-:W-:Y:S05]  /*37f0*/  BSYNC B1 ;  /* 0x0000000000017941 */ /* 0x000fea0003800000 */
.L_x_80:
        /* <DEDUP_REMOVED lines=11> */
.L_x_83:
[----:B------:R-:W-:Y:S05]  /*38b0*/  BSYNC B1 ;  /* 0x0000000000017941 */ /* 0x000fea0003800000 */
.L_x_82:
        /* <DEDUP_REMOVED lines=11> */
.L_x_85:
[----:B------:R-:W-:Y:S05]  /*3970*/  BSYNC B1 ;  /* 0x0000000000017941 */ /* 0x000fea0003800000 */
.L_x_84:
        /* <DEDUP_REMOVED lines=11> */
.L_x_87:
[----:B------:R-:W-:Y:S05]  /*3a30*/  BSYNC B1 ;  /* 0x0000000000017941 */ /* 0x000fea0003800000 */
.L_x_86:
        /* <DEDUP_REMOVED lines=11> */
.L_x_89:
[----:B------:R-:W-:Y:S05]  /*3af0*/  BSYNC B1 ;  /* 0x0000000000017941 */ /* 0x000fea0003800000 */
.L_x_88:
        /* <DEDUP_REMOVED lines=11> */
.L_x_91:
[----:B------:R-:W-:Y:S05]  /*3bb0*/  BSYNC B1 ;  /* 0x0000000000017941 */ /* 0x000fea0003800000 */
.L_x_90:
        /* <DEDUP_REMOVED lines=11> */
.L_x_93:
[----:B------:R-:W-:Y:S05]  /*3c70*/  BSYNC B1 ;  /* 0x0000000000017941 */ /* 0x000fea0003800000 */
.L_x_92:
        /* <DEDUP_REMOVED lines=11> */
.L_x_95:
[----:B------:R-:W-:Y:S05]  /*3d30*/  BSYNC B1 ;  /* 0x0000000000017941 */ /* 0x000fea0003800000 */
.L_x_94:
        /* <DEDUP_REMOVED lines=11> */
.L_x_97:
[----:B------:R-:W-:Y:S05]  /*3df0*/  BSYNC B1 ;  /* 0x0000000000017941 */ /* 0x000fea0003800000 */
.L_x_96:
        /* <DEDUP_REMOVED lines=11> */
.L_x_99:
[----:B------:R-:W-:Y:S05]  /*3eb0*/  BSYNC B1 ;  /* 0x0000000000017941 */ /* 0x000fea0003800000 */
.L_x_98:
        /* <DEDUP_REMOVED lines=11> */
.L_x_101:
[----:B------:R-:W-:Y:S05]  /*3f70*/  BSYNC B1 ;  /* 0x0000000000017941 */ /* 0x000fea0003800000 */
.L_x_100:
        /* <DEDUP_REMOVED lines=11> */
.L_x_103:
[----:B------:R-:W-:Y:S05]  /*4030*/  BSYNC B1 ;  /* 0x0000000000017941 */ /* 0x000fea0003800000 */
.L_x_102:
        /* <DEDUP_REMOVED lines=11> */
.L_x_105:
[----:B------:R-:W-:Y:S05]  /*40f0*/  BSYNC B1 ;  /* 0x0000000000017941 */ /* 0x000fea0003800000 */
.L_x_104:
        /* <DEDUP_REMOVED lines=11> */
.L_x_107:
[----:B------:R-:W-:Y:S05]  /*41b0*/  BSYNC B1 ;  /* 0x0000000000017941 */ /* 0x000fea0003800000 */
.L_x_106:
        /* <DEDUP_REMOVED lines=11> */
.L_x_109:
[----:B------:R-:W-:Y:S05]  /*4270*/  BSYNC B1 ;  /* 0x0000000000017941 */ /* 0x000fea0003800000 */
.L_x_108:
        /* <DEDUP_REMOVED lines=11> */
.L_x_111:
[----:B------:R-:W-:Y:S05]  /*4330*/  BSYNC B1 ;  /* 0x0000000000017941 */ /* 0x000fea0003800000 */
.L_x_110:
        /* <DEDUP_REMOVED lines=11> */
.L_x_113:
[----:B------:R-:W-:Y:S05]  /*43f0*/  BSYNC B1 ;  /* 0x0000000000017941 */ /* 0x000fea0003800000 */
.L_x_112:
        /* <DEDUP_REMOVED lines=11> */
.L_x_115:
[----:B------:R-:W-:Y:S05]  /*44b0*/  BSYNC B1 ;  /* 0x0000000000017941 */ /* 0x000fea0003800000 */
.L_x_114:
        /* <DEDUP_REMOVED lines=11> */
.L_x_117:
[----:B------:R-:W-:Y:S05]  /*4570*/  BSYNC B1 ;  /* 0x0000000000017941 */ /* 0x000fea0003800000 */
.L_x_116:
        /* <DEDUP_REMOVED lines=11> */
.L_x_119:
[----:B------:R-:W-:Y:S05]  /*4630*/  BSYNC B1 ;  /* 0x0000000000017941 */ /* 0x000fea0003800000 */
.L_x_118:
        /* <DEDUP_REMOVED lines=11> */
.L_x_121:
[----:B------:R-:W-:Y:S05]  /*46f0*/  BSYNC B1 ;  /* 0x0000000000017941 */ /* 0x000fea0003800000 */
.L_x_120:
        /* <DEDUP_REMOVED lines=11> */
.L_x_123:
[----:B------:R-:W-:Y:S05]  /*47b0*/  BSYNC B1 ;  /* 0x0000000000017941 */ /* 0x000fea0003800000 */
.L_x_122:
        /* <DEDUP_REMOVED lines=11> */
.L_x_125:
[----:B------:R-:W-:Y:S05]  /*4870*/  BSYNC B1 ;  /* 0x0000000000017941 */ /* 0x000fea0003800000 */
.L_x_124:
        /* <DEDUP_REMOVED lines=11> */
.L_x_127:
[----:B------:R-:W-:Y:S05]  /*4930*/  BSYNC B1 ;  /* 0x0000000000017941 */ /* 0x000fea0003800000 */
.L_x_126:
        /* <DEDUP_REMOVED lines=11> */
.L_x_129:
[----:B------:R-:W-:Y:S05]  /*49f0*/  BSYNC B1 ;  /* 0x0000000000017941 */ /* 0x000fea0003800000 */
.L_x_128:
        /* <DEDUP_REMOVED lines=11> */
.L_x_131:
[----:B------:R-:W-:Y:S05]  /*4ab0*/  BSYNC B1 ;  /* 0x0000000000017941 */ /* 0x000fea0003800000 */
.L_x_130:
        /* <DEDUP_REMOVED lines=11> */
.L_x_133:
[----:B------:R-:W-:Y:S05]  /*4b70*/  BSYNC B1 ;  /* 0x0000000000017941 */ /* 0x000fea0003800000 */
.L_x_132:
        /* <DEDUP_REMOVED lines=11> */
.L_x_135:
[----:B------:R-:W-:Y:S05]  /*4c30*/  BSYNC B1 ;  /* 0x0000000000017941 */ /* 0x000fea0003800000 */
.L_x_134:
        /* <DEDUP_REMOVED lines=11> */
.L_x_137:
[----:B------:R-:W-:Y:S05]  /*4cf0*/  BSYNC B1 ;  /* 0x0000000000017941 */ /* 0x000fea0003800000 */
.L_x_136:
        /* <DEDUP_REMOVED lines=11> */
.L_x_139:
[----:B------:R-:W-:Y:S05]  /*4db0*/  BSYNC B1 ;  /* 0x0000000000017941 */ /* 0x000fea0003800000 */
.L_x_138:
        /* <DEDUP_REMOVED lines=11> */
.L_x_141:
[----:B------:R-:W-:Y:S05]  /*4e70*/  BSYNC B1 ;  /* 0x0000000000017941 */ /* 0x000fea0003800000 */
.L_x_140:
        /* <DEDUP_REMOVED lines=11> */
.L_x_143:
[----:B------:R-:W-:Y:S05]  /*4f30*/  BSYNC B1 ;  /* 0x0000000000017941 */ /* 0x000fea0003800000 */
.L_x_142:
        /* <DEDUP_REMOVED lines=11> */
.L_x_145:
[----:B------:R-:W-:Y:S05]  /*4ff0*/  BSYNC B1 ;  /* 0x0000000000017941 */ /* 0x000fea0003800000 */
.L_x_144:
        /* <DEDUP_REMOVED lines=11> */
.L_x_147:
[----:B------:R-:W-:Y:S05]  /*50b0*/  BSYNC B1 ;  /* 0x0000000000017941 */ /* 0x000fea0003800000 */
.L_x_146:
        /* <DEDUP_REMOVED lines=11> */
.L_x_149:
[----:B------:R-:W-:Y:S05]  /*5170*/  BSYNC B1 ;  /* 0x0000000000017941 */ /* 0x000fea0003800000 */
.L_x_148:
        /* <DEDUP_REMOVED lines=11> */
.L_x_151:
[----:B------:R-:W-:Y:S05]  /*5230*/  BSYNC B1 ;  /* 0x0000000000017941 */ /* 0x000fea0003800000 */
.L_x_150:
        /* <DEDUP_REMOVED lines=11> */
.L_x_153:
[----:B------:R-:W-:Y:S05]  /*52f0*/  BSYNC B1 ;  /* 0x0000000000017941 */ /* 0x000fea0003800000 */
.L_x_152:
        /* <DEDUP_REMOVED lines=11> */
.L_x_155:
[----:B------:R-:W-:Y:S05]  /*53b0*/  BSYNC B1 ;  /* 0x0000000000017941 */ /* 0x000fea0003800000 */
.L_x_154:
[----:B0----5:R-:W-:Y:S01]  /*53c0*/  LOP3.LUT R90, R168, 0xffffe000, RZ, 0xc0, !PT ;  /* 0xffffe000a85a7812 */ /* 0x021fe200078ec0ff */
[----:B------:R-:W-:Y:S01]  /*53d0*/  BSSY B1, `(.L_x_156) ;  /* 0x000000d000017945 */ /* 0x000fe20003800000 */
[----:B------:R-:W-:-:S03]  /*53e0*/  IADD3 R165, P1, R165, 0x80, RZ ;  /* 0x00000080a5a57810 */ /* 0x000fc60007f3e0ff */
[----:B------:R-:W-:Y:S01]  /*53f0*/  FMUL R91, R90, R155 ;  /* 0x0000009b5a5b7220 */ /* 0x000fe20000400000 */
[----:B------:R-:W-:Y:S02]  /*5400*/  @P2 IMAD.MOV.U32 R90, RZ, RZ, R170 ;  /* 0x000000ffff5a2224 */ /* 0x000fe400078e00aa */
[----:B------:R-:W-:Y:S02]  /*5410*/  IMAD.X R153, RZ, RZ, R153, P1 ;  /* 0x000000ffff997224 */ /* 0x000fe400008e0699 */
[----:B------:R-:W-:Y:S01]  /*5420*/  FFMA R93, R150, R154, R91 ;  /* 0x0000009a965d7223 */ /* 0x000fe2000000005b */
[----:B------:R-:W-:Y:S01]  /*5430*/  @P2 IMAD.MOV.U32 R91, RZ, RZ, R171 ;  /* 0x000000ffff5b2224 */ /* 0x000fe200078e00ab */
[----:B------:R-:W-:Y:S01]  /*5440*/  ISETP.GT.AND P1, PT, R0, 0x79, P0 ;  /* 0x000000790000780c */ /* 0x000fe20000724270 */
[----:B------:R-:W-:Y:S02]  /*5450*/  IMAD R92, R153, R12, RZ ;  /* 0x0000000c995c7224 */ /* 0x000fe400078e02ff */
[----:B------:R-:W-:-:S05]  /*5460*/  F2FP.TF32.F32.PACK_B R93, R93 ;  /* 0x0000005dff5d723e */ /* 0x000fca00024050ff */
[----:B------:R0:W-:Y:S05]  /*5470*/  @P2 STG.E desc[UR36][R90.64+0x1e0], R93 ;  /* 0x0001e05d5a002986 */ /* 0x0001ea000c101924 */
[----:B------:R-:W-:Y:S05]  /*5480*/  @!P1 BRA `(.L_x_157) ;  /* 0x0000000000049947 */ /* 0x000fea0003800000 */
[----:B------:R0:W5:Y:S02]  /*5490*/  LDG.E.LTC128B R168, desc[UR36][R88.64+0x1e4] ;  /* 0x0001e42458a87981 */ /* 0x000164000c1e1920 */
.L_x_157:
[----:B------:R-:W-:Y:S05]  /*54a0*/  BSYNC B1 ;  /* 0x0000000000017941 */ /* 0x000fea0003800000 */
.L_x_156:
[----:B0----5:R-:W-:Y:S01]  /*54b0*/  LOP3.LUT R90, R168, 0xffffe000, RZ, 0xc0, !PT ;  /* 0xffffe000a85a7812 */ /* 0x021fe200078ec0ff */
[----:B------:R-:W-:Y:S01]  /*54c0*/  IMAD R99, R165, R13, R92 ;  /* 0x0000000da5637224 */ /* 0x000fe200078e025c */
[----:B------:R-:W-:Y:S01]  /*54d0*/  ISETP.GT.AND P0, PT, R157, 0x80, PT ;  /* 0x000000809d00780c */ /* 0x000fe20003f04270 */
[----:B--2---:R-:W-:-:S04]  /*54e0*/  IMAD.WIDE.U32 R88, R165, R12, R20 ;  /* 0x0000000ca5587225 */ /* 0x004fc800078e0014 */
[----:B------:R-:W-:Y:S01]  /*54f0*/  FMUL R90, R90, R155 ;  /* 0x0000009b5a5a7220 */ /* 0x000fe20000400000 */
[----:B------:R-:W-:Y:S01]  /*5500*/  ISETP.GT.AND P2, PT, R0, RZ, P0 ;  /* 0x000000ff0000720c */ /* 0x000fe20000744270 */
[----:B------:R-:W-:Y:S02]  /*5510*/  IMAD.IADD R13, R89, 0x1, R99 ;  /* 0x00000001590d7824 */ /* 0x000fe400078e0263 */
[----:B------:R-:W-:Y:S01]  /*5520*/  FFMA R151, R151, R154, R90 ;  /* 0x0000009a97977223 */ /* 0x000fe2000000005a */
[----:B------:R-:W-:-:S04]  /*5530*/  LEA R90, P3, R88, R8, 0x2 ;  /* 0x00000008585a7211 */ /* 0x000fc800078610ff */
[----:B------:R-:W-:Y:S02]  /*5540*/  F2FP.TF32.F32.PACK_B R151, R151 ;  /* 0x00000097ff97723e */ /* 0x000fe400024050ff */
[----:B------:R-:W-:-:S03]  /*5550*/  LEA.HI.X R91, R88, R9, R13, 0x2, P3 ;  /* 0x00000009585b7211 */ /* 0x000fc600018f140d */
[----:B------:R0:W-:Y:S04]  /*5560*/  @P1 STG.E desc[UR36][R170.64+0x1e4], R151 ;  /* 0x0001e497aa001986 */ /* 0x0001e8000c101924 */
[----:B------:R-:W2:Y:S01]  /*5570*/  @P2 LDG.E.LTC128B R168, desc[UR36][R90.64] ;  /* 0x000000245aa82981 */ /* 0x000ea2000c1e1920 */
[----:B------:R-:W-:Y:S01]  /*5580*/  IMAD.WIDE.U32 R88, R165, R12, R6 ;  /* 0x0000000ca5587225 */ /* 0x000fe200078e0006 */
[----:B------:R-:W-:Y:S01]  /*5590*/  SHF.L.U64.HI R97, R4, 0x9, R5 ;  /* 0x0000000904617819 */ /* 0x000fe20000010205 */
[----:B------:R-:W-:Y:S01]  /*55a0*/  BSSY B1, `(.L_x_158) ;  /* 0x0000012000017945 */ /* 0x000fe20003800000 */
[----:B------:R-:W-:Y:S01]  /*55b0*/  ISETP.GT.AND P3, PT, R0, 0x1, P0 ;  /* 0x000000010000780c */ /* 0x000fe20000764270 */
[----:B------:R-:W-:Y:S02]  /*55c0*/  IMAD.IADD R89, R99, 0x1, R89 ;  /* 0x0000000163597824 */ /* 0x000fe400078e0259 */
[----:B------:R-:W-:-:S02]  /*55d0*/  IMAD.SHL.U32 R95, R4, 0x200, RZ ;  /* 0x00000200045f7824 */ /* 0x000fc400078e00ff */
[----:B------:R-:W-:Y:S01]  /*55e0*/  IMAD.WIDE.U32 R160, R165, R12, R160 ;  /* 0x0000000ca5a07225 */ /* 0x000fe200078e00a0 */
[----:B--2---:R-:W-:-:S05]  /*55f0*/  LOP3.LUT R92, R168, 0xffffe000, RZ, 0xc0, !PT ;  /* 0xffffe000a85c7812 */ /* 0x004fca00078ec0ff */
[----:B------:R-:W-:Y:S01]  /*5600*/  FMUL R13, R92, R155 ;  /* 0x0000009b5c0d7220 */ /* 0x000fe20000400000 */
[----:B------:R-:W-:Y:S01]  /*5610*/  IMAD.WIDE.U32 R92, R23, R10, R88 ;  /* 0x0000000a175c7225 */ /* 0x000fe200078e0058 */
[----:B------:R-:W-:-:S03]  /*5620*/  IADD3 R88, P1, R95, R158, RZ ;  /* 0x0000009e5f587210 */ /* 0x000fc60007f3e0ff */
[----:B------:R-:W-:Y:S01]  /*5630*/  FFMA R13, R24, R154, R13 ;  /* 0x0000009a180d7223 */ /* 0x000fe2000000000d */
[----:B------:R-:W-:Y:S01]  /*5640*/  IMAD.IADD R5, R11, 0x1, R93 ;  /* 0x000000010b057824 */ /* 0x000fe200078e025d */
[C---:B------:R-:W-:Y:S01]  /*5650*/  LEA R4, P4, R92.reuse, R8, 0x2 ;  /* 0x000000085c047211 */ /* 0x040fe200078810ff */
[----:B------:R-:W-:Y:S02]  /*5660*/  IMAD.X R89, R97, 0x1, R159, P1 ;  /* 0x0000000161597824 */ /* 0x000fe400008e069f */
[----:B------:R-:W-:Y:S02]  /*5670*/  F2FP.TF32.F32.PACK_B R13, R13 ;  /* 0x0000000dff0d723e */ /* 0x000fe400024050ff */
[----:B------:R-:W-:-:S03]  /*5680*/  LEA.HI.X R5, R92, R9, R5, 0x2, P4 ;  /* 0x000000095c057211 */ /* 0x000fc600020f1405 */
[----:B------:R0:W-:Y:S01]  /*5690*/  @P2 STG.E desc[UR36][R88.64], R13 ;  /* 0x0000000d58002986 */ /* 0x0001e2000c101924 */
[----:B------:R-:W-:Y:S05]  /*56a0*/  @!P3 BRA `(.L_x_159) ;  /* 0x000000000004b947 */ /* 0x000fea0003800000 */
[----:B------:R2:W5:Y:S02]  /*56b0*/  LDG.E.LTC128B R168, desc[UR36][R4.64+0x4] ;  /* 0x0000042404a87981 */ /* 0x000564000c1e1920 */
.L_x_159:
[----:B------:R-:W-:Y:S05]  /*56c0*/  BSYNC B1 ;  /* 0x0000000000017941 */ /* 0x000fea0003800000 */
.L_x_158:
[----:B-----5:R-:W-:Y:S01]  /*56d0*/  LOP3.LUT R12, R168, 0xffffe000, RZ, 0xc0, !PT ;  /* 0xffffe000a80c7812 */ /* 0x020fe200078ec0ff */
[----:B------:R-:W-:Y:S01]  /*56e0*/  IMAD.IADD R99, R99, 0x1, R161 ;  /* 0x0000000163637824 */ /* 0x000fe200078e02a1 */
[-C--:B------:R-:W-:Y:S01]  /*56f0*/  IADD3 R14, P2, R14, R160.reuse, RZ ;  /* 0x000000a00e0e7210 */ /* 0x080fe20007f5e0ff */
[----:B------:R-:W-:Y:S01]  /*5700*/  @P3 IMAD.MOV.U32 R15, RZ, RZ, R89 ;  /* 0x000000ffff0f3224 */ /* 0x000fe200078e0059 */
[----:B------:R-:W-:Y:S01]  /*5710*/  ISETP.GT.AND P1, PT, R157, 0x88, PT ;  /* 0x000000889d00780c */ /* 0x000fe20003f24270 */
[----:B------:R-:W-:Y:S01]  /*5720*/  FMUL R20, R12, R155 ;  /* 0x0000009b0c147220 */ /* 0x000fe20000400000 */
[----:B------:R-:W-:Y:S01]  /*5730*/  IADD3 R12, P4, R6, R160, RZ ;  /* 0x000000a0060c7210 */ /* 0x000fe20007f9e0ff */
[----:B------:R-:W-:Y:S02]  /*5740*/  BSSY B1, `(.L_x_160) ;  /* 0x000000d000017945 */ /* 0x000fe40003800000 */
[----:B------:R-:W-:Y:S01]  /*5750*/  FFMA R25, R25, R154, R20 ;  /* 0x0000009a19197223 */ /* 0x000fe20000000014 */
[----:B------:R-:W-:Y:S01]  /*5760*/  IMAD.X R20, R99, 0x1, R21, P2 ;  /* 0x0000000163147824 */ /* 0x000fe200010e0615 */
[----:B------:R-:W-:Y:S01]  /*5770*/  ISETP.GT.AND P2, PT, R0, RZ, P1 ;  /* 0x000000ff0000720c */ /* 0x000fe20000f44270 */
[----:B0-----:R-:W-:Y:S01]  /*5780*/  IMAD.X R13, R7, 0x1, R99, P4 ;  /* 0x00000001070d7824 */ /* 0x001fe200020e0663 */
[----:B------:R-:W-:-:S02]  /*5790*/  LEA R6, P4, R14, R8, 0x2 ;  /* 0x000000080e067211 */ /* 0x000fc400078810ff */
[----:B------:R-:W-:Y:S01]  /*57a0*/  F2FP.TF32.F32.PACK_B R25, R25 ;  /* 0x00000019ff19723e */ /* 0x000fe200024050ff */
[----:B------:R-:W-:Y:S01]  /*57b0*/  IMAD.WIDE.U32 R12, R23, R10, R12 ;  /* 0x0000000a170c7225 */ /* 0x000fe200078e000c */
[----:B------:R-:W-:-:S03]  /*57c0*/  LEA.HI.X R7, R14, R9, R20, 0x2, P4 ;  /* 0x000000090e077211 */ /* 0x000fc600020f1414 */
[----:B------:R-:W-:-:S05]  /*57d0*/  @P3 IMAD.MOV.U32 R14, RZ, RZ, R88 ;  /* 0x000000ffff0e3224 */ /* 0x000fca00078e0058 */
[----:B------:R0:W-:Y:S01]  /*57e0*/  @P3 STG.E desc[UR36][R14.64+0x4], R25 ;  /* 0x000004190e003986 */ /* 0x0001e2000c101924 */
[----:B------:R-:W-:Y:S05]  /*57f0*/  @!P2 BRA `(.L_x_161) ;  /* 0x000000000004a947 */ /* 0x000fea0003800000 */
[----:B------:R0:W5:Y:S02]  /*5800*/  LDG.E.LTC128B R168, desc[UR36][R6.64] ;  /* 0x0000002406a87981 */ /* 0x000164000c1e1920 */
.L_x_161:
[----:B------:R-:W-:Y:S05]  /*5810*/  BSYNC B1 ;  /* 0x0000000000017941 */ /* 0x000fea0003800000 */
.L_x_160:
[----:B0----5:R-:W-:Y:S01]  /*5820*/  LOP3.LUT R6, R168, 0xffffe000, RZ, 0xc0, !PT ;  /* 0xffffe000a8067812 */ /* 0x021fe200078ec0ff */
[----:B------:R-:W-:Y:S01]  /*5830*/  IMAD.IADD R11, R11, 0x1, R13 ;  /* 0x000000010b0b7824 */ /* 0x000fe200078e020d */
[----:B------:R-:W-:Y:S01]  /*5840*/  LEA R8, P4, R12, R8, 0x2 ;  /* 0x000000080c087211 */ /* 0x000fe200078810ff */
[----:B------:R-:W-:Y:S02]  /*5850*/  BSSY B1, `(.L_x_162) ;  /* 0x000000b000017945 */ /* 0x000fe40003800000 */
[----:B------:R-:W-:Y:S01]  /*5860*/  FMUL R7, R6, R155 ;  /* 0x0000009b06077220 */ /* 0x000fe20000400000 */
[----:B------:R-:W-:Y:S02]  /*5870*/  IADD3 R6, P3, R88, R169, RZ ;  /* 0x000000a958067210 */ /* 0x000fe40007f7e0ff */
[----:B------:R-:W-:Y:S01]  /*5880*/  LEA.HI.X R9, R12, R9, R11, 0x2, P4 ;  /* 0x000000090c097211 */ /* 0x000fe200020f140b */
[----:B------:R-:W-:Y:S01]  /*5890*/  FFMA R13, R26, R154, R7 ;  /* 0x0000009a1a0d7223 */ /* 0x000fe20000000007 */
[----:B------:R-:W-:Y:S01]  /*58a0*/  ISETP.GT.AND P4, PT, R0, 0x1, P1 ;  /* 0x000000010000780c */ /* 0x000fe20000f84270 */
[----:B------:R-:W-:-:S03]  /*58b0*/  IMAD.X R7, R89, 0x1, R167, P3 ;  /* 0x0000000159077824 */ /* 0x000fc600018e06a7 */
[----:B------:R-:W-:-:S05]  /*58c0*/  F2FP.TF32.F32.PACK_B R13, R13 ;  /* 0x0000000dff0d723e */ /* 0x000fca00024050ff */
[----:B------:R0:W-:Y:S04]  /*58d0*/  @P2 STG.E desc[UR36][R6.64], R13 ;  /* 0x0000000d06002986 */ /* 0x0001e8000c101924 */
[----:B------:R-:W-:Y:S05]  /*58e0*/  @!P4 BRA `(.L_x_163) ;  /* 0x000000000004c947 */ /* 0x000fea0003800000 */
[----:B------:R0:W5:Y:S02]  /*58f0*/  LDG.E.LTC128B R168, desc[UR36][R8.64+0x4] ;  /* 0x0000042408a87981 */ /* 0x000164000c1e1920 */
.L_x_163:
[----:B------:R-:W-:Y:S05]  /*5900*/  BSYNC B1 ;  /* 0x0000000000017941 */ /* 0x000fea0003800000 */
.L_x_162:
[----:B-----5:R-:W-:Y:S01]  /*5910*/  LOP3.LUT R10, R168, 0xffffe000, RZ, 0xc0, !PT ;  /* 0xffffe000a80a7812 */ /* 0x020fe200078ec0ff */
[----:B------:R-:W-:Y:S01]  /*5920*/  BSSY B1, `(.L_x_164) ;  /* 0x0000008000017945 */ /* 0x000fe20003800000 */
[----:B------:R-:W-:-:S03]  /*5930*/  ISETP.GT.AND P2, PT, R0, 0x8, P0 ;  /* 0x000000080000780c */ /* 0x000fc60000744270 */
[----:B------:R-:W-:-:S04]  /*5940*/  FMUL R10, R10, R155 ;  /* 0x0000009b0a0a7220 */ /* 0x000fc80000400000 */
[----:B------:R-:W-:-:S05]  /*5950*/  FFMA R27, R27, R154, R10 ;  /* 0x0000009a1b1b7223 */ /* 0x000fca000000000a */
[----:B------:R-:W-:-:S05]  /*5960*/  F2FP.TF32.F32.PACK_B R27, R27 ;  /* 0x0000001bff1b723e */ /* 0x000fca00024050ff */
[----:B------:R0:W-:Y:S01]  /*5970*/  @P4 STG.E desc[UR36][R6.64+0x4], R27 ;  /* 0x0000041b06004986 */ /* 0x0001e2000c101924 */
[----:B------:R-:W-:Y:S05]  /*5980*/  @!P2 BRA `(.L_x_165) ;  /* 0x000000000004a947 */ /* 0x000fea0003800000 */
[----:B------:R0:W5:Y:S02]  /*5990*/  LDG.E.LTC128B R168, desc[UR36][R4.64+0x20] ;  /* 0x0000202404a87981 */ /* 0x000164000c1e1920 */
.L_x_165:
[----:B------:R-:W-:Y:S05]  /*59a0*/  BSYNC B1 ;  /* 0x0000000000017941 */ /* 0x000fea0003800000 */
.L_x_164:
[----:B0----5:R-:W-:Y:S01]  /*59b0*/  LOP3.LUT R6, R168, 0xffffe000, RZ, 0xc0, !PT ;  /* 0xffffe000a8067812 */ /* 0x021fe200078ec0ff */
[----:B------:R-:W-:Y:S01]  /*59c0*/  BSSY B1, `(.L_x_166) ;  /* 0x000000a000017945 */ /* 0x000fe20003800000 */
[----:B------:R-:W-:-:S03]  /*59d0*/  ISETP.GT.AND P4, PT, R0, 0x9, P0 ;  /* 0x000000090000780c */ /* 0x000fc60000784270 */
[----:B------:R-:W-:Y:S01]  /*59e0*/  FMUL R7, R6, R155 ;  /* 0x0000009b06077220 */ /* 0x000fe20000400000 */
[----:B------:R-:W-:-:S03]  /*59f0*/  IMAD.MOV.U32 R6, RZ, RZ, R88 ;  /* 0x000000ffff067224 */ /* 0x000fc600078e0058 */
[----:B------:R-:W-:Y:S01]  /*5a00*/  FFMA R11, R28, R154, R7 ;  /* 0x0000009a1c0b7223 */ /* 0x000fe20000000007 */
[----:B------:R-:W-:-:S04]  /*5a10*/  IMAD.MOV.U32 R7, RZ, RZ, R89 ;  /* 0x000000ffff077224 */ /* 0x000fc800078e0059 */
[----:B------:R-:W-:-:S05]  /*5a20*/  F2FP.TF32.F32.PACK_B R11, R11 ;  /* 0x0000000bff0b723e */ /* 0x000fca00024050ff */
[----:B------:R0:W-:Y:S01]  /*5a30*/  @P2 STG.E desc[UR36][R6.64+0x20], R11 ;  /* 0x0000200b06002986 */ /* 0x0001e2000c101924 */
[----:B------:R-:W-:Y:S05]  /*5a40*/  @!P4 BRA `(.L_x_167) ;  /* 0x000000000004c947 */ /* 0x000fea0003800000 */
[----:B------:R0:W5:Y:S02]  /*5a50*/  LDG.E.LTC128B R168, desc[UR36][R4.64+0x24] ;  /* 0x0000242404a87981 */ /* 0x000164000c1e1920 */
.L_x_167:
[----:B------:R-:W-:Y:S05]  /*5a60*/  BSYNC B1 ;  /* 0x0000000000017941 */ /* 0x000fea0003800000 */
.L_x_166:
        /* <DEDUP_REMOVED lines=9> */
.L_x_169:
[----:B------:R-:W-:Y:S05]  /*5b00*/  BSYNC B1 ;  /* 0x0000000000017941 */ /* 0x000fea0003800000 */
.L_x_168:
[----:B-----5:R-:W-:Y:S01]  /*5b10*/  LOP3.LUT R10, R168, 0xffffe000, RZ, 0xc0, !PT ;  /* 0xffffe000a80a7812 */ /* 0x020fe200078ec0ff */
[----:B------:R-:W-:Y:S01]  /*5b20*/  BSSY B1, `(.L_x_170) ;  /* 0x000000a000017945 */ /* 0x000fe20003800000 */
[----:B------:R-:W-:-:S03]  /*5b30*/  ISETP.GT.AND P2, PT, R0, 0x9, P1 ;  /* 0x000000090000780c */ /* 0x000fc60000f44270 */
[----:B0-----:R-:W-:Y:S01]  /*5b40*/  FMUL R11, R10, R155 ;  /* 0x0000009b0a0b7220 */ /* 0x001fe20000400000 */
[----:B------:R-:W-:-:S03]  /*5b50*/  IADD3 R10, P4, R169, R88, RZ ;  /* 0x00000058a90a7210 */ /* 0x000fc60007f9e0ff */
[----:B------:R-:W-:Y:S02]  /*5b60*/  FFMA R13, R30, R154, R11 ;  /* 0x0000009a1e0d7223 */ /* 0x000fe4000000000b */
[----:B------:R-:W-:-:S03]  /*5b70*/  IMAD.X R11, R167, 0x1, R89, P4 ;  /* 0x00000001a70b7824 */ /* 0x000fc600020e0659 */
[----:B------:R-:W-:-:S05]  /*5b80*/  F2FP.TF32.F32.PACK_B R13, R13 ;  /* 0x0000000dff0d723e */ /* 0x000fca00024050ff */
[----:B------:R0:W-:Y:S01]  /*5b90*/  @P3 STG.E desc[UR36][R10.64+0x20], R13 ;  /* 0x0000200d0a003986 */ /* 0x0001e2000c101924 */
[----:B------:R-:W-:Y:S05]  /*5ba0*/  @!P2 BRA `(.L_x_171) ;  /* 0x000000000004a947 */ /* 0x000fea0003800000 */
[----:B------:R0:W5:Y:S02]  /*5bb0*/  LDG.E.LTC128B R168, desc[UR36][R8.64+0x24] ;  /* 0x0000242408a87981 */ /* 0x000164000c1e1920 */
.L_x_171:
[----:B------:R-:W-:Y:S05]  /*5bc0*/  BSYNC B1 ;  /* 0x0000000000017941 */ /* 0x000fea0003800000 */
.L_x_170:
[----:B0----5:R-:W-:Y:S01]  /*5bd0*/  LOP3.LUT R10, R168, 0xffffe000, RZ, 0xc0, !PT ;  /* 0xffffe000a80a7812 */ /* 0x021fe200078ec0ff */
[----:B------:R-:W-:Y:S04]  /*5be0*/  BSSY B1, `(.L_x_172) ;  /* 0x000000a000017945 */ /* 0x000fe80003800000 */
[----:B------:R-:W-:Y:S01]  /*5bf0*/  FMUL R12, R10, R155 ;  /* 0x0000009b0a0c7220 */ /* 0x000fe20000400000 */
[----:B------:R-:W-:-:S03]  /*5c00*/  IADD3 R10, P3, P4, R169, R158, R95 ;  /* 0x0000009ea90a7210 */ /* 0x000fc60007c7e05f */
[----:B------:R-:W-:Y:S01]  /*5c10*/  FFMA R31, R31, R154, R12 ;  /* 0x0000009a1f1f7223 */ /* 0x000fe2000000000c */
[----:B------:R-:W-:Y:S02]  /*5c20*/  IADD3.X R11, R167, R159, R97, P3, P4 ;  /* 0x0000009fa70b7210 */ /* 0x000fe40001fe8461 */
[----:B------:R-:W-:Y:S02]  /*5c30*/  ISETP.GT.AND P3, PT, R0, 0x10, P0 ;  /* 0x000000100000780c */ /* 0x000fe40000764270 */
[----:B------:R-:W-:-:S05]  /*5c40*/  F2FP.TF32.F32.PACK_B R31, R31 ;  /* 0x0000001fff1f723e */ /* 0x000fca00024050ff */
[----:B------:R0:W-:Y:S06]  /*5c50*/  @P2 STG.E desc[UR36][R10.64+0x24], R31 ;  /* 0x0000241f0a002986 */ /* 0x0001ec000c101924 */
[----:B------:R-:W-:Y:S05]  /*5c60*/  @!P3 BRA `(.L_x_173) ;  /* 0x000000000004b947 */ /* 0x000fea0003800000 */
[----:B------:R0:W5:Y:S02]  /*5c70*/  LDG.E.LTC128B R168, desc[UR36][R4.64+0x40] ;  /* 0x0000402404a87981 */ /* 0x000164000c1e1920 */
.L_x_173:
[----:B------:R-:W-:Y:S05]  /*5c80*/  BSYNC B1 ;  /* 0x0000000000017941 */ /* 0x000fea0003800000 */
.L_x_172:
        /* <DEDUP_REMOVED lines=9> */
.L_x_175:
[----:B------:R-:W-:Y:S05]  /*5d20*/  BSYNC B1 ;  /* 0x0000000000017941 */ /* 0x000fea0003800000 */
.L_x_174:
        /* <DEDUP_REMOVED lines=9> */
.L_x_177:
[----:B------:R-:W-:Y:S05]  /*5dc0*/  BSYNC B1 ;  /* 0x0000000000017941 */ /* 0x000fea0003800000 */
.L_x_176:
[----:B-----5:R-:W-:Y:S01]  /*5dd0*/  LOP3.LUT R12, R168, 0xffffe000, RZ, 0xc0, !PT ;  /* 0xffffe000a80c7812 */ /* 0x020fe200078ec0ff */
[----:B------:R-:W-:Y:S01]  /*5de0*/  BSSY B1, `(.L_x_178) ;  /* 0x0000008000017945 */ /* 0x000fe20003800000 */
[----:B------:R-:W-:-:S03]  /*5df0*/  ISETP.GT.AND P2, PT, R0, 0x11, P1 ;  /* 0x000000110000780c */ /* 0x000fc60000f44270 */
[----:B0-----:R-:W-:-:S04]  /*5e00*/  FMUL R13, R12, R155 ;  /* 0x0000009b0c0d7220 */ /* 0x001fc80000400000 */
[----:B------:R-:W-:-:S05]  /*5e10*/  FFMA R13, R34, R154, R13 ;  /* 0x0000009a220d7223 */ /* 0x000fca000000000d */
[----:B------:R-:W-:-:S05]  /*5e20*/  F2FP.TF32.F32.PACK_B R13, R13 ;  /* 0x0000000dff0d723e */ /* 0x000fca00024050ff */
[----:B------:R0:W-:Y:S01]  /*5e30*/  @P3 STG.E desc[UR36][R10.64+0x40], R13 ;  /* 0x0000400d0a003986 */ /* 0x0001e2000c101924 */
[----:B------:R-:W-:Y:S05]  /*5e40*/  @!P2 BRA `(.L_x_179) ;  /* 0x000000000004a947 */ /* 0x000fea0003800000 */
[----:B------:R0:W5:Y:S02]  /*5e50*/  LDG.E.LTC128B R168, desc[UR36][R8.64+0x44] ;  /* 0x0000442408a87981 */ /* 0x000164000c1e1920 */
.L_x_179:
[----:B------:R-:W-:Y:S05]  /*5e60*/  BSYNC B1 ;  /* 0x0000000000017941 */ /* 0x000fea0003800000 */
.L_x_178:
        /* <DEDUP_REMOVED lines=9> */
.L_x_181:
[----:B------:R-:W-:Y:S05]  /*5f00*/  BSYNC B1 ;  /* 0x0000000000017941 */ /* 0x000fea0003800000 */
.L_x_180:
        /* <DEDUP_REMOVED lines=9> */
.L_x_183:
[----:B------:R-:W-:Y:S05]  /*5fa0*/  BSYNC B1 ;  /* 0x0000000000017941 */ /* 0x000fea0003800000 */
.L_x_182:
        /* <DEDUP_REMOVED lines=9> */
.L_x_185:
[----:B------:R-:W-:Y:S05]  /*6040*/  BSYNC B1 ;  /* 0x0000000000017941 */ /* 0x000fea0003800000 */
.L_x_184:
        /* <DEDUP_REMOVED lines=9> */
.L_x_187:
[----:B------:R-:W-:Y:S05]  /*60e0*/  BSYNC B1 ;  /* 0x0000000000017941 */ /* 0x000fea0003800000 */
.L_x_186:
        /* <DEDUP_REMOVED lines=9> */
.L_x_189:
[----:B------:R-:W-:Y:S05]  /*6180*/  BSYNC B1 ;  /* 0x0000000000017941 */ /* 0x000fea0003800000 */
.L_x_188:
        /* <DEDUP_REMOVED lines=9> */
.L_x_191:
[----:B------:R-:W-:Y:S05]  /*6220*/  BSYNC B1 ;  /* 0x0000000000017941 */ /* 0x000fea0003800000 */
.L_x_190:
        /* <DEDUP_REMOVED lines=9> */
.L_x_193:
[----:B------:R-:W-:Y:S05]  /*62c0*/  BSYNC B1 ;  /* 0x0000000000017941 */ /* 0x000fea0003800000 */
.L_x_192:
        /* <DEDUP_REMOVED lines=9> */
.L_x_195:
[----:B------:R-:W-:Y:S05]  /*6360*/  BSYNC B1 ;  /* 0x0000000000017941 */ /* 0x000fea0003800000 */
.L_x_194:
        /* <DEDUP_REMOVED lines=9> */
.L_x_197:
[----:B------:R-:W-:Y:S05]  /*6400*/  BSYNC B1 ;  /* 0x0000000000017941 */ /* 0x000fea0003800000 */
.L_x_196:
        /* <DEDUP_REMOVED lines=9> */
.L_x_199:
[----:B------:R-:W-:Y:S05]  /*64a0*/  BSYNC B1 ;  /* 0x0000000000017941 */ /* 0x000fea0003800000 */
.L_x_198:
        /* <DEDUP_REMOVED lines=9> */
.L_x_201:
[----:B------:R-:W-:Y:S05]  /*6540*/  BSYNC B1 ;  /* 0x0000000000017941 */ /* 0x000fea0003800000 */
.L_x_200:
        /* <DEDUP_REMOVED lines=9> */
.L_x_203:
[----:B------:R-:W-:Y:S05]  /*65e0*/  BSYNC B1 ;  /* 0x0000000000017941 */ /* 0x000fea0003800000 */
.L_x_202:
        /* <DEDUP_REMOVED lines=9> */
.L_x_205:
[----:B------:R-:W-:Y:S05]  /*6680*/  BSYNC B1 ;  /* 0x0000000000017941 */ /* 0x000fea0003800000 */
.L_x_204:
        /* <DEDUP_REMOVED lines=9> */
.L_x_207:
[----:B------:R-:W-:Y:S05]  /*6720*/  BSYNC B1 ;  /* 0x0000000000017941 */ /* 0x000fea0003800000 */
.L_x_206:
        /* <DEDUP_REMOVED lines=9> */
.L_x_209:
[----:B------:R-:W-:Y:S05]  /*67c0*/  BSYNC B1 ;  /* 0x0000000000017941 */ /* 0x000fea0003800000 */
.L_x_208:
        /* <DEDUP_REMOVED lines=9> */
.L_x_211:
[----:B------:R-:W-:Y:S05]  /*6860*/  BSYNC B1 ;  /* 0x0000000000017941 */ /* 0x000fea0003800000 */
.L_x_210:
        /* <DEDUP_REMOVED lines=9> */
.L_x_213:
[----:B------:R-:W-:Y:S05]  /*6900*/  BSYNC B1 ;  /* 0x0000000000017941 */ /* 0x000fea0003800000 */
.L_x_212:
        /* <DEDUP_REMOVED lines=9> */
.L_x_215:
[----:B------:R-:W-:Y:S05]  /*69a0*/  BSYNC B1 ;  /* 0x0000000000017941 */ /* 0x000fea0003800000 */
.L_x_214:
        /* <DEDUP_REMOVED lines=9> */
.L_x_217:
[----:B------:R-:W-:Y:S05]  /*6a40*/  BSYNC B1 ;  /* 0x0000000000017941 */ /* 0x000fea0003800000 */
.L_x_216:
        /* <DEDUP_REMOVED lines=9> */
.L_x_219:
[----:B------:R-:W-:Y:S05]  /*6ae0*/  BSYNC B1 ;  /* 0x0000000000017941 */ /* 0x000fea0003800000 */
.L_x_218:
        /* <DEDUP_REMOVED lines=9> */
.L_x_221:
[----:B------:R-:W-:Y:S05]  /*6b80*/  BSYNC B1 ;  /* 0x0000000000017941 */ /* 0x000fea0003800000 */
.L_x_220:
        /* <DEDUP_REMOVED lines=9> */
.L_x_223:
[----:B------:R-:W-:Y:S05]  /*6c20*/  BSYNC B1 ;  /* 0x0000000000017941 */ /* 0x000fea0003800000 */
.L_x_222:
        /* <DEDUP_REMOVED lines=9> */
.L_x_225:
[----:B------:R-:W-:Y:S05]  /*6cc0*/  BSYNC B1 ;  /* 0x0000000000017941 */ /* 0x000fea0003800000 */
.L_x_224:
        /* <DEDUP_REMOVED lines=9> */
.L_x_227:
[----:B------:R-:W-:Y:S05]  /*6d60*/  BSYNC B1 ;  /* 0x0000000000017941 */ /* 0x000fea0003800000 */
.L_x_226:
        /* <DEDUP_REMOVED lines=9> */
.L_x_229:
[----:B------:R-:W-:Y:S05]  /*6e00*/  BSYNC B1 ;  /* 0x0000000000017941 */ /* 0x000fea0003800000 */
.L_x_228:
        /* <DEDUP_REMOVED lines=9> */
.L_x_231:
[----:B------:R-:W-:Y:S05]  /*6ea0*/  BSYNC B1 ;  /* 0x0000000000017941 */ /* 0x000fea0003800000 */
.L_x_230:
        /* <DEDUP_REMOVED lines=9> */
.L_x_233:
[----:B------:R-:W-:Y:S05]  /*6f40*/  BSYNC B1 ;  /* 0x0000000000017941 */ /* 0x000fea0003800000 */
.L_x_232:
        /* <DEDUP_REMOVED lines=9> */
.L_x_235:
[----:B------:R-:W-:Y:S05]  /*6fe0*/  BSYNC B1 ;  /* 0x0000000000017941 */ /* 0x000fea0003800000 */
.L_x_234:
        /* <DEDUP_REMOVED lines=9> */
.L_x_237:
[----:B------:R-:W-:Y:S05]  /*7080*/  BSYNC B1 ;  /* 0x0000000000017941 */ /* 0x000fea0003800000 */
.L_x_236:
        /* <DEDUP_REMOVED lines=9> */
.L_x_239:
[----:B------:R-:W-:Y:S05]  /*7120*/  BSYNC B1 ;  /* 0x0000000000017941 */ /* 0x000fea0003800000 */
.L_x_238:
        /* <DEDUP_REMOVED lines=9> */
.L_x_241:
[----:B------:R-:W-:Y:S05]  /*71c0*/  BSYNC B1 ;  /* 0x0000000000017941 */ /* 0x000fea0003800000 */
.L_x_240:
        /* <DEDUP_REMOVED lines=9> */
.L_x_243:
[----:B------:R-:W-:Y:S05]  /*7260*/  BSYNC B1 ;  /* 0x0000000000017941 */ /* 0x000fea0003800000 */
.L_x_242:
        /* <DEDUP_REMOVED lines=9> */
.L_x_245:
[----:B------:R-:W-:Y:S05]  /*7300*/  BSYNC B1 ;  /* 0x0000000000017941 */ /* 0x000fea0003800000 */
.L_x_244:
        /* <DEDUP_REMOVED lines=9> */
.L_x_247:
[----:B------:R-:W-:Y:S05]  /*73a0*/  BSYNC B1 ;  /* 0x0000000000017941 */ /* 0x000fea0003800000 */
.L_x_246:
        /* <DEDUP_REMOVED lines=9> */
.L_x_249:
[----:B------:R-:W-:Y:S05]  /*7440*/  BSYNC B1 ;  /* 0x0000000000017941 */ /* 0x000fea0003800000 */
.L_x_248:
        /* <DEDUP_REMOVED lines=9> */
.L_x_251:
[----:B------:R-:W-:Y:S05]  /*74e0*/  BSYNC B1 ;  /* 0x0000000000017941 */ /* 0x000fea0003800000 */
.L_x_250:
        /* <DEDUP_REMOVED lines=9> */
.L_x_253:
[----:B------:R-:W-:Y:S05]  /*7580*/  BSYNC B1 ;  /* 0x0000000000017941 */ /* 0x000fea0003800000 */
.L_x_252:
        /* <DEDUP_REMOVED lines=9> */
.L_x_255:
[----:B------:R-:W-:Y:S05]  /*7620*/  BSYNC B1 ;  /* 0x0000000000017941 */ /* 0x000fea0003800000 */
.L_x_254:
        /* <DEDUP_REMOVED lines=9> */
.L_x_257:
[----:B------:R-:W-:Y:S05]  /*76c0*/  BSYNC B1 ;  /* 0x0000000000017941 */ /* 0x000fea0003800000 */
.L_x_256:
        /* <DEDUP_REMOVED lines=9> */
.L_x_259:
[----:B------:R-:W-:Y:S05]  /*7760*/  BSYNC B1 ;  /* 0x0000000000017941 */ /* 0x000fea0003800000 */
.L_x_258:
        /* <DEDUP_REMOVED lines=9> */
.L_x_261:
[----:B------:R-:W-:Y:S05]  /*7800*/  BSYNC B1 ;  /* 0x0000000000017941 */ /* 0x000fea0003800000 */
.L_x_260:
        /* <DEDUP_REMOVED lines=9> */
.L_x_263:
[----:B------:R-:W-:Y:S05]  /*78a0*/  BSYNC B1 ;  /* 0x0000000000017941 */ /* 0x000fea0003800000 */
.L_x_262:
        /* <DEDUP_REMOVED lines=9> */
.L_x_265:
[----:B------:R-:W-:Y:S05]  /*7940*/  BSYNC B1 ;  /* 0x0000000000017941 */ /* 0x000fea0003800000 */
.L_x_264:
        /* <DEDUP_REMOVED lines=9> */
.L_x_267:
[----:B------:R-:W-:Y:S05]  /*79e0*/  BSYNC B1 ;  /* 0x0000000000017941 */ /* 0x000fea0003800000 */
.L_x_266:
        /* <DEDUP_REMOVED lines=9> */
.L_x_269:
[----:B------:R-:W-:Y:S05]  /*7a80*/  BSYNC B1 ;  /* 0x0000000000017941 */ /* 0x000fea0003800000 */
.L_x_268:
        /* <DEDUP_REMOVED lines=9> */
.L_x_271:
[----:B------:R-:W-:Y:S05]  /*7b20*/  BSYNC B1 ;  /* 0x0000000000017941 */ /* 0x000fea0003800000 */
.L_x_270:
        /* <DEDUP_REMOVED lines=9> */
.L_x_273:
[----:B------:R-:W-:Y:S05]  /*7bc0*/  BSYNC B1 ;  /* 0x0000000000017941 */ /* 0x000fea0003800000 */
.L_x_272:
        /* <DEDUP_REMOVED lines=9> */
.L_x_275:
[----:B------:R-:W-:Y:S05]  /*7c60*/  BSYNC B1 ;  /* 0x0000000000017941 */ /* 0x000fea0003800000 */
.L_x_274:
        /* <DEDUP_REMOVED lines=9> */
.L_x_277:
[----:B------:R-:W-:Y:S05]  /*7d00*/  BSYNC B1 ;  /* 0x0000000000017941 */ /* 0x000fea0003800000 */
.L_x_276:
        /* <DEDUP_REMOVED lines=9> */
.L_x_279:
[----:B------:R-:W-:Y:S05]  /*7da0*/  BSYNC B1 ;  /* 0x0000000000017941 */ /* 0x000fea0003800000 */
.L_x_278:
[----:B0-2--5:R-:W-:Y:S01]  /*7db0*/  LOP3.LUT R4, R168, 0xffffe000, RZ, 0xc0, !PT ;  /* 0xffffe000a8047812 */ /* 0x025fe200078ec0ff */
        /* <DEDUP_REMOVED lines=8> */
.L_x_281:
[----:B------:R-:W-:Y:S05]  /*7e40*/  BSYNC B1 ;  /* 0x0000000000017941 */ /* 0x000fea0003800000 */
.L_x_280:
[----:B-----5:R-:W-:Y:S01]  /*7e50*/  LOP3.LUT R4, R168, 0xffffe000, RZ, 0xc0, !PT ;  /* 0xffffe000a8047812 */ /* 0x020fe200078ec0ff */
[----:B------:R-:W-:Y:S01]  /*7e60*/  BSSY B1, `(.L_x_282) ;  /* 0x000000a000017945 */ /* 0x000fe20003800000 */
[----:B------:R-:W-:-:S03]  /*7e70*/  ISETP.GT.AND P1, PT, R0, 0x79, P1 ;  /* 0x000000790000780c */ /* 0x000fc60000f24270 */
[----:B------:R-:W-:Y:S01]  /*7e80*/  FMUL R5, R4, R155 ;  /* 0x0000009b04057220 */ /* 0x000fe20000400000 */
[----:B------:R-:W-:-:S03]  /*7e90*/  @P2 IMAD.MOV.U32 R4, RZ, RZ, R10 ;  /* 0x000000ffff042224 */ /* 0x000fc600078e000a */
[----:B0-----:R-:W-:Y:S01]  /*7ea0*/  FFMA R7, R86, R154, R5 ;  /* 0x0000009a56077223 */ /* 0x001fe20000000005 */
[----:B------:R-:W-:-:S04]  /*7eb0*/  @P2 IMAD.MOV.U32 R5, RZ, RZ, R11 ;  /* 0x000000ffff052224 */ /* 0x000fc800078e000b */
[----:B------:R-:W-:-:S05]  /*7ec0*/  F2FP.TF32.F32.PACK_B R7, R7 ;  /* 0x00000007ff07723e */ /* 0x000fca00024050ff */
[----:B------:R0:W-:Y:S01]  /*7ed0*/  @P2 STG.E desc[UR36][R4.64+0x1e0], R7 ;  /* 0x0001e00704002986 */ /* 0x0001e2000c101924 */
[----:B------:R-:W-:Y:S05]  /*7ee0*/  @!P1 BRA `(.L_x_283) ;  /* 0x0000000000049947 */ /* 0x000fea0003800000 */
[----:B------:R0:W5:Y:S02]  /*7ef0*/  LDG.E.LTC128B R168, desc[UR36][R8.64+0x1e4] ;  /* 0x0001e42408a87981 */ /* 0x000164000c1e1920 */
.L_x_283:
[----:B------:R-:W-:Y:S05]  /*7f00*/  BSYNC B1 ;  /* 0x0000000000017941 */ /* 0x000fea0003800000 */
.L_x_282:
[----:B------:R-:W-:Y:S05]  /*7f10*/  @!P1 BRA `(.L_x_284) ;  /* 0x00000024004c9947 */ /* 0x000fea0003800000 */
[----:B-----5:R-:W-:-:S05]  /*7f20*/  LOP3.LUT R168, R168, 0xffffe000, RZ, 0xc0, !PT ;  /* 0xffffe000a8a87812 */ /* 0x020fca00078ec0ff */
[----:B------:R-:W-:-:S04]  /*7f30*/  FMUL R168, R168, R155 ;  /* 0x0000009ba8a87220 */ /* 0x000fc80000400000 */
[----:B------:R-:W-:-:S05]  /*7f40*/  FFMA R87, R87, R154, R168 ;  /* 0x0000009a57577223 */ /* 0x000fca00000000a8 */
[----:B------:R-:W-:-:S05]  /*7f50*/  F2FP.TF32.F32.PACK_B R87, R87 ;  /* 0x00000057ff57723e */ /* 0x000fca00024050ff */
[----:B------:R0:W-:Y:S01]  /*7f60*/  STG.E desc[UR36][R10.64+0x1e4], R87 ;  /* 0x0001e4570a007986 */ /* 0x0001e2000c101924 */
[----:B------:R-:W-:Y:S05]  /*7f70*/  BRA `(.L_x_284) ;  /* 0x0000002400347947 */ /* 0x000fea0003800000 */
.L_x_33:
[----:B------:R-:W-:Y:S01]  /*7f80*/  ULDC.64 UR4, c[0x0][0x5c0] ;  /* 0x0001700000047ab9 */ /* 0x000fe20000000a00 */
[-C--:B------:R-:W-:Y:S01]  /*7f90*/  FMUL R15, R88, R154.reuse ;  /* 0x0000009a580f7220 */ /* 0x080fe20000400000 */
[----:B------:R-:W-:Y:S01]  /*7fa0*/  ISETP.GT.AND P4, PT, R0, 0x1, P1 ;  /* 0x000000010000780c */ /* 0x000fe20000f84270 */
[-C--:B------:R-:W-:Y:S01]  /*7fb0*/  FMUL R89, R89, R154.reuse ;  /* 0x0000009a59597220 */ /* 0x080fe20000400000 */
[----:B------:R-:W-:Y:S01]  /*7fc0*/  LEA R6, P0, R168, UR4, 0x2 ;  /* 0x00000004a8067c11 */ /* 0x000fe2000f8010ff */
[----:B------:R-:W-:Y:S01]  /*7fd0*/  IMAD.SHL.U32 R11, R4, 0x20, RZ ;  /* 0x00000020040b7824 */ /* 0x000fe200078e00ff */
[----:B------:R-:W-:Y:S01]  /*7fe0*/  F2FP.TF32.F32.PACK_B R15, R15 ;  /* 0x0000000fff0f723e */ /* 0x000fe200024050ff */
[-C--:B------:R-:W-:Y:S01]  /*7ff0*/  FMUL R21, R90, R154.reuse ;  /* 0x0000009a5a157220 */ /* 0x080fe20000400000 */
[----:B------:R-:W-:Y:S01]  /*8000*/  LEA.HI.X R7, R168, UR5, R175, 0x2, P0 ;  /* 0x00000005a8077c11 */ /* 0x000fe200080f14af */
[-C--:B------:R-:W-:Y:S01]  /*8010*/  FMUL R91, R91, R154.reuse ;  /* 0x0000009a5b5b7220 */ /* 0x080fe20000400000 */
[----:B------:R-:W-:Y:S01]  /*8020*/  F2FP.TF32.F32.PACK_B R89, R89 ;  /* 0x00000059ff59723e */ /* 0x000fe200024050ff */
[-C--:B------:R-:W-:Y:S01]  /*8030*/  FMUL R93, R93, R154.reuse ;  /* 0x0000009a5d5d7220 */ /* 0x080fe20000400000 */
[----:B------:R-:W-:Y:S01]  /*8040*/  ISETP.GT.AND P0, PT, R157, 0x8, PT ;  /* 0x000000089d00780c */ /* 0x000fe20003f04270 */
[----:B------:R0:W-:Y:S01]  /*8050*/  @P2 STG.E desc[UR36][R6.64], R15 ;  /* 0x0000000f06002986 */ /* 0x0001e2000c101924 */
[----:B------:R-:W-:Y:S01]  /*8060*/  SHF.L.U64.HI R9, R4, 0x5, R5 ;  /* 0x0000000504097819 */ /* 0x000fe20000010205 */
[----:B------:R-:W-:Y:S01]  /*8070*/  FMUL R23, R94, R154 ;  /* 0x0000009a5e177220 */ /* 0x000fe20000400000 */
[----:B------:R-:W-:Y:S01]  /*8080*/  IADD3 R12, P2, R11, R6, RZ ;  /* 0x000000060b0c7210 */ /* 0x000fe20007f5e0ff */
[----:B------:R-:W-:Y:S01]  /*8090*/  @P4 STG.E desc[UR36][R6.64+0x4], R89 ;  /* 0x0000045906004986 */ /* 0x000fe2000c101924 */
[C---:B------:R-:W-:Y:S01]  /*80a0*/  ISETP.GT.AND P3, PT, R0.reuse, RZ, P0 ;  /* 0x000000ff0000720c */ /* 0x040fe20000764270 */
[-C--:B------:R-:W-:Y:S01]  /*80b0*/  FMUL R95, R95, R154.reuse ;  /* 0x0000009a5f5f7220 */ /* 0x080fe20000400000 */
[C---:B------:R-:W-:Y:S01]  /*80c0*/  ISETP.GT.AND P4, PT, R0.reuse, 0x1, P0 ;  /* 0x000000010000780c */ /* 0x040fe20000784270 */
[----:B------:R-:W-:Y:S01]  /*80d0*/  IMAD.X R13, R9, 0x1, R7, P2 ;  /* 0x00000001090d7824 */ /* 0x000fe200010e0607 */
[----:B------:R-:W-:Y:S01]  /*80e0*/  ISETP.GT.AND P2, PT, R0, 0x8, P1 ;  /* 0x000000080000780c */ /* 0x000fe20000f44270 */
[-C--:B------:R-:W-:Y:S01]  /*80f0*/  FMUL R97, R97, R154.reuse ;  /* 0x0000009a61617220 */ /* 0x080fe20000400000 */
[----:B------:R-:W-:Y:S01]  /*8100*/  F2FP.TF32.F32.PACK_B R21, R21 ;  /* 0x00000015ff15723e */ /* 0x000fe200024050ff */
[-C--:B0-----:R-:W-:Y:S01]  /*8110*/  FMUL R15, R92, R154.reuse ;  /* 0x0000009a5c0f7220 */ /* 0x081fe20000400000 */
[----:B------:R-:W-:Y:S01]  /*8120*/  F2FP.TF32.F32.PACK_B R91, R91 ;  /* 0x0000005bff5b723e */ /* 0x000fe200024050ff */
[-C--:B------:R-:W-:Y:S01]  /*8130*/  FMUL R99, R99, R154.reuse ;  /* 0x0000009a63637220 */ /* 0x080fe20000400000 */
[----:B------:R-:W-:Y:S01]  /*8140*/  F2FP.TF32.F32.PACK_B R93, R93 ;  /* 0x0000005dff5d723e */ /* 0x000fe200024050ff */
[-C--:B------:R-:W-:Y:S01]  /*8150*/  FMUL R101, R101, R154.reuse ;  /* 0x0000009a65657220 */ /* 0x080fe20000400000 */
[----:B------:R-:W-:Y:S01]  /*8160*/  F2FP.TF32.F32.PACK_B R15, R15 ;  /* 0x0000000fff0f723e */ /* 0x000fe200024050ff */
[----:B------:R0:W-:Y:S01]  /*8170*/  @P3 STG.E desc[UR36][R12.64], R21 ;  /* 0x000000150c003986 */ /* 0x0001e2000c101924 */
[C---:B------:R-:W-:Y:S01]  /*8180*/  ISETP.GT.AND P3, PT, R0.reuse, 0x9, P1 ;  /* 0x000000090000780c */ /* 0x040fe20000f64270 */
[-C--:B------:R-:W-:Y:S01]  /*8190*/  FMUL R103, R103, R154.reuse ;  /* 0x0000009a67677220 */ /* 0x080fe20000400000 */
[----:B------:R-:W-:Y:S01]  /*81a0*/  F2FP.TF32.F32.PACK_B R23, R23 ;  /* 0x00000017ff17723e */ /* 0x000fe200024050ff */
[----:B------:R-:W-:Y:S01]  /*81b0*/  @P4 STG.E desc[UR36][R12.64+0x4], R91 ;  /* 0x0000045b0c004986 */ /* 0x000fe2000c101924 */
[C---:B------:R-:W-:Y:S01]  /*81c0*/  ISETP.GT.AND P4, PT, R0.reuse, 0x8, P0 ;  /* 0x000000080000780c */ /* 0x040fe20000784270 */
[-C--:B------:R-:W-:Y:S01]  /*81d0*/  FMUL R105, R105, R154.reuse ;  /* 0x0000009a69697220 */ /* 0x080fe20000400000 */
[----:B------:R-:W-:Y:S01]  /*81e0*/  F2FP.TF32.F32.PACK_B R95, R95 ;  /* 0x0000005fff5f723e */ /* 0x000fe200024050ff */
[----:B------:R1:W-:Y:S01]  /*81f0*/  @P2 STG.E desc[UR36][R6.64+0x20], R15 ;  /* 0x0000200f06002986 */ /* 0x0003e2000c101924 */
[----:B------:R-:W-:Y:S01]  /*8200*/  ISETP.GT.AND P2, PT, R0, 0x9, P0 ;  /* 0x000000090000780c */ /* 0x000fe20000744270 */
[-C--:B------:R-:W-:Y:S01]  /*8210*/  FMUL R107, R107, R154.reuse ;  /* 0x0000009a6b6b7220 */ /* 0x080fe20000400000 */
[----:B------:R-:W-:Y:S01]  /*8220*/  F2FP.TF32.F32.PACK_B R97, R97 ;  /* 0x00000061ff61723e */ /* 0x000fe200024050ff */
[-C--:B0-----:R-:W-:Y:S01]  /*8230*/  FMUL R21, R98, R154.reuse ;  /* 0x0000009a62157220 */ /* 0x081fe20000400000 */
[----:B------:R-:W-:Y:S01]  /*8240*/  F2FP.TF32.F32.PACK_B R99, R99 ;  /* 0x00000063ff63723e */ /* 0x000fe200024050ff */
[----:B------:R-:W-:Y:S01]  /*8250*/  @P3 STG.E desc[UR36][R6.64+0x24], R93 ;  /* 0x0000245d06003986 */ /* 0x000fe2000c101924 */
[C---:B------:R-:W-:Y:S01]  /*8260*/  ISETP.GT.AND P3, PT, R0.reuse, 0x10, P1 ;  /* 0x000000100000780c */ /* 0x040fe20000f64270 */
[-C--:B------:R-:W-:Y:S01]  /*8270*/  FMUL R109, R109, R154.reuse ;  /* 0x0000009a6d6d7220 */ /* 0x080fe20000400000 */
[----:B------:R-:W-:Y:S01]  /*8280*/  F2FP.TF32.F32.PACK_B R21, R21 ;  /* 0x00000015ff15723e */ /* 0x000fe200024050ff */
[----:B------:R0:W-:Y:S01]  /*8290*/  @P4 STG.E desc[UR36][R12.64+0x20], R23 ;  /* 0x000020170c004986 */ /* 0x0001e2000c101924 */
[----:B------:R-:W-:Y:S01]  /*82a0*/  ISETP.GT.AND P4, PT, R0, 0x11, P1 ;  /* 0x000000110000780c */ /* 0x000fe20000f84270 */
[-C--:B-1----:R-:W-:Y:S01]  /*82b0*/  FMUL R15, R96, R154.reuse ;  /* 0x0000009a600f7220 */ /* 0x082fe20000400000 */
[----:B------:R-:W-:Y:S01]  /*82c0*/  F2FP.TF32.F32.PACK_B R101, R101 ;  /* 0x00000065ff65723e */ /* 0x000fe200024050ff */
[----:B------:R-:W-:Y:S01]  /*82d0*/  @P2 STG.E desc[UR36][R12.64+0x24], R95 ;  /* 0x0000245f0c002986 */ /* 0x000fe2000c101924 */
[C---:B------:R-:W-:Y:S01]  /*82e0*/  ISETP.GT.AND P2, PT, R0.reuse, 0x10, P0 ;  /* 0x000000100000780c */ /* 0x040fe20000744270 */
[-C--:B------:R-:W-:Y:S01]  /*82f0*/  FMUL R111, R111, R154.reuse ;  /* 0x0000009a6f6f7220 */ /* 0x080fe20000400000 */
[----:B------:R-:W-:Y:S01]  /*8300*/  F2FP.TF32.F32.PACK_B R15, R15 ;  /* 0x0000000fff0f723e */ /* 0x000fe200024050ff */
[-C--:B------:R-:W-:Y:S01]  /*8310*/  FMUL R113, R113, R154.reuse ;  /* 0x0000009a71717220 */ /* 0x080fe20000400000 */
[----:B------:R-:W-:Y:S01]  /*8320*/  F2FP.TF32.F32.PACK_B R103, R103 ;  /* 0x00000067ff67723e */ /* 0x000fe200024050ff */
[-C--:B------:R-:W-:Y:S01]  /*8330*/  FMUL R115, R115, R154.reuse ;  /* 0x0000009a73737220 */ /* 0x080fe20000400000 */
[----:B------:R-:W-:Y:S01]  /*8340*/  F2FP.TF32.F32.PACK_B R105, R105 ;  /* 0x00000069ff69723e */ /* 0x000fe200024050ff */
[----:B------:R1:W-:Y:S01]  /*8350*/  @P3 STG.E desc[UR36][R6.64+0x40], R15 ;  /* 0x0000400f06003986 */ /* 0x0003e2000c101924 */
[----:B------:R-:W-:Y:S01]  /*8360*/  ISETP.GT.AND P3, PT, R0, 0x11, P0 ;  /* 0x000000110000780c */ /* 0x000fe20000764270 */
        /* <DEDUP_REMOVED lines=10> */
[-C--:B-1----:R-:W-:Y:S01]  /*8410*/  FMUL R15, R102, R154.reuse ;  /* 0x0000009a660f7220 */ /* 0x082fe20000400000 */
[----:B------:R-:W-:Y:S01]  /*8420*/  F2FP.TF32.F32.PACK_B R111, R111 ;  /* 0x0000006fff6f723e */ /* 0x000fe200024050ff */
[----:B------:R-:W-:Y:S01]  /*8430*/  @P3 STG.E desc[UR36][R12.64+0x44], R99 ;  /* 0x000044630c003986 */ /* 0x000fe2000c101924 */
[C---:B------:R-:W-:Y:S01]  /*8440*/  ISETP.GT.AND P3, PT, R0.reuse, 0x18, P0 ;  /* 0x000000180000780c */ /* 0x040fe20000764270 */
        /* <DEDUP_REMOVED lines=83> */
[----:B------:R-:W-:Y:S01]  /*8980*/  ISETP.GT.AND P3, PT, R0, 0x40, P1 ;  /* 0x000000400000780c */ /* 0x000fe20000f64270 */
        /* <DEDUP_REMOVED lines=35> */
[----:B------:R-:W-:Y:S01]  /*8bc0*/  ISETP.GT.AND P2, PT, R0, 0x50, P1 ;  /* 0x000000500000780c */ /* 0x000fe20000f44270 */
[-C--:B------:R-:W-:Y:S01]  /*8bd0*/  FMUL R33, R33, R154.reuse ;  /* 0x0000009a21217220 */ /* 0x080fe20000400000 */
[----:B------:R-:W-:Y:S01]  /*8be0*/  F2FP.TF32.F32.PACK_B R21, R21 ;  /* 0x00000015ff15723e */ /* 0x000fe200024050ff */
[-C--:B------:R-:W-:Y:S01]  /*8bf0*/  FMUL R35, R35, R154.reuse ;  /* 0x0000009a23237220 */ /* 0x080fe20000400000 */
[----:B------:R-:W-:Y:S01]  /*8c00*/  SHF.L.U64.HI R5, R4, 0x9, R5 ;  /* 0x0000000904057819 */ /* 0x000fe20000010205 */
        /* <DEDUP_REMOVED lines=91> */
[C---:B------:R-:W-:Y:S01]  /*91c0*/  ISETP.GT.AND P0, PT, R0.reuse, 0x79, P0 ;  /* 0x000000790000780c */ /* 0x040fe20000704270 */
[----:B------:R0:W-:Y:S01]  /*91d0*/  @P2 STG.E desc[UR36][R12.64+0x1c0], R21 ;  /* 0x0001c0150c002986 */ /* 0x0001e2000c101924 */
[C---:B------:R-:W-:Y:S01]  /*91e0*/  ISETP.GT.AND P2, PT, R0.reuse, 0x78, P1 ;  /* 0x000000780000780c */ /* 0x040fe20000f44270 */
[-C--:B------:R-:W-:Y:S01]  /*91f0*/  FMUL R69, R69, R154.reuse ;  /* 0x0000009a45457220 */ /* 0x080fe20000400000 */
[----:B------:R-:W-:Y:S01]  /*9200*/  ISETP.GT.AND P1, PT, R0, 0x79, P1 ;  /* 0x000000790000780c */ /* 0x000fe20000f24270 */
[-C--:B------:R-:W-:Y:S01]  /*9210*/  FMUL R71, R71, R154.reuse ;  /* 0x0000009a47477220 */ /* 0x080fe20000400000 */
[----:B------:R-:W-:Y:S01]  /*9220*/  F2FP.TF32.F32.PACK_B R23, R23 ;  /* 0x00000017ff17723e */ /* 0x000fe200024050ff */
[----:B------:R-:W-:Y:S01]  /*9230*/  @P3 STG.E desc[UR36][R12.64+0x1c4], R147 ;  /* 0x0001c4930c003986 */ /* 0x000fe2000c101924 */
[----:B------:R-:W-:Y:S01]  /*9240*/  F2FP.TF32.F32.PACK_B R57, R57 ;  /* 0x00000039ff39723e */ /* 0x000fe200024050ff */
[-C--:B------:R-:W-:Y:S01]  /*9250*/  FMUL R73, R73, R154.reuse ;  /* 0x0000009a49497220 */ /* 0x080fe20000400000 */
[----:B------:R-:W-:Y:S01]  /*9260*/  F2FP.TF32.F32.PACK_B R59, R59 ;  /* 0x0000003bff3b723e */ /* 0x000fe200024050ff */
[--C-:B------:R-:W-:Y:S01]  /*9270*/  @P4 IMAD.MOV.U32 R14, RZ, RZ, R12.reuse ;  /* 0x000000ffff0e4224 */ /* 0x100fe200078e000c */
[----:B------:R-:W-:Y:S01]  /*9280*/  F2FP.TF32.F32.PACK_B R61, R61 ;  /* 0x0000003dff3d723e */ /* 0x000fe200024050ff */
[--C-:B-1----:R-:W-:Y:S01]  /*9290*/  @P4 IMAD.MOV.U32 R15, RZ, RZ, R13.reuse ;  /* 0x000000ffff0f4224 */ /* 0x102fe200078e000d */
[----:B------:R-:W-:Y:S01]  /*92a0*/  F2FP.TF32.F32.PACK_B R63, R63 ;  /* 0x0000003fff3f723e */ /* 0x000fe200024050ff */
[----:B------:R1:W-:Y:S01]  /*92b0*/  @P2 STG.E desc[UR36][R6.64+0x1e0], R23 ;  /* 0x0001e01706002986 */ /* 0x0003e2000c101924 */
[----:B0-----:R-:W-:Y:S01]  /*92c0*/  IMAD.SHL.U32 R21, R4, 0x200, RZ ;  /* 0x0000020004157824 */ /* 0x001fe200078e00ff */
[----:B------:R-:W-:Y:S01]  /*92d0*/  F2FP.TF32.F32.PACK_B R65, R65 ;  /* 0x00000041ff41723e */ /* 0x000fe200024050ff */
[-C--:B------:R-:W-:Y:S01]  /*92e0*/  FMUL R75, R75, R154.reuse ;  /* 0x0000009a4b4b7220 */ /* 0x080fe20000400000 */
[----:B------:R-:W-:Y:S01]  /*92f0*/  @P1 STG.E desc[UR36][R6.64+0x1e4], R149 ;  /* 0x0001e49506001986 */ /* 0x000fe2000c101924 */
[----:B------:R-:W-:Y:S01]  /*9300*/  ISETP.GT.AND P1, PT, R157, 0x80, PT ;  /* 0x000000809d00780c */ /* 0x000fe20003f24270 */
[----:B------:R-:W-:Y:S01]  /*9310*/  FMUL R77, R77, R154 ;  /* 0x0000009a4d4d7220 */ /* 0x000fe20000400000 */
[----:B------:R-:W-:Y:S01]  /*9320*/  IADD3 R4, P3, R21, R6, RZ ;  /* 0x0000000615047210 */ /* 0x000fe20007f7e0ff */
[----:B------:R0:W-:Y:S01]  /*9330*/  @P4 STG.E desc[UR36][R14.64+0x1e0], R89 ;  /* 0x0001e0590e004986 */ /* 0x0001e2000c101924 */
[----:B------:R-:W-:Y:S01]  /*9340*/  ISETP.GT.AND P4, PT, R0, RZ, P1 ;  /* 0x000000ff0000720c */ /* 0x000fe20000f84270 */
[-C--:B------:R-:W-:Y:S01]  /*9350*/  FMUL R79, R79, R154.reuse ;  /* 0x0000009a4f4f7220 */ /* 0x080fe20000400000 */
[----:B------:R-:W-:Y:S01]  /*9360*/  F2FP.TF32.F32.PACK_B R67, R67 ;  /* 0x00000043ff43723e */ /* 0x000fe200024050ff */
[-C--:B-1----:R-:W-:Y:S01]  /*9370*/  FMUL R23, R28, R154.reuse ;  /* 0x0000009a1c177220 */ /* 0x082fe20000400000 */
[----:B------:R-:W-:Y:S01]  /*9380*/  F2FP.TF32.F32.PACK_B R69, R69 ;  /* 0x00000045ff45723e */ /* 0x000fe200024050ff */
[-C--:B------:R-:W-:Y:S01]  /*9390*/  FMUL R81, R81, R154.reuse ;  /* 0x0000009a51517220 */ /* 0x080fe20000400000 */
[----:B------:R-:W-:Y:S01]  /*93a0*/  F2FP.TF32.F32.PACK_B R71, R71 ;  /* 0x00000047ff47723e */ /* 0x000fe200024050ff */
[-C--:B------:R-:W-:Y:S01]  /*93b0*/  FMUL R83, R83, R154.reuse ;  /* 0x0000009a53537220 */ /* 0x080fe20000400000 */
[----:B------:R-:W-:Y:S01]  /*93c0*/  F2FP.TF32.F32.PACK_B R23, R23 ;  /* 0x00000017ff17723e */ /* 0x000fe200024050ff */
[-C--:B------:R-:W-:Y:S01]  /*93d0*/  FMUL R85, R85, R154.reuse ;  /* 0x0000009a55557220 */ /* 0x080fe20000400000 */
[----:B------:R-:W-:Y:S01]  /*93e0*/  F2FP.TF32.F32.PACK_B R73, R73 ;  /* 0x00000049ff49723e */ /* 0x000fe200024050ff */
[----:B0-----:R-:W-:Y:S01]  /*93f0*/  @P0 IMAD.MOV.U32 R14, RZ, RZ, R12 ;  /* 0x000000ffff0e0224 */ /* 0x001fe200078e000c */
[----:B------:R-:W-:Y:S01]  /*9400*/  F2FP.TF32.F32.PACK_B R75, R75 ;  /* 0x0000004bff4b723e */ /* 0x000fe200024050ff */
[----:B------:R-:W-:Y:S01]  /*9410*/  @P0 IMAD.MOV.U32 R15, RZ, RZ, R13 ;  /* 0x000000ffff0f0224 */ /* 0x000fe200078e000d */
[----:B------:R-:W-:Y:S01]  /*9420*/  F2FP.TF32.F32.PACK_B R77, R77 ;  /* 0x0000004dff4d723e */ /* 0x000fe200024050ff */
[----:B------:R-:W-:Y:S01]  /*9430*/  FMUL R87, R87, R154 ;  /* 0x0000009a57577220 */ /* 0x000fe20000400000 */
[----:B------:R-:W-:-:S02]  /*9440*/  F2FP.TF32.F32.PACK_B R79, R79 ;  /* 0x0000004fff4f723e */ /* 0x000fc400024050ff */
[----:B------:R0:W-:Y:S01]  /*9450*/  @P0 STG.E desc[UR36][R14.64+0x1e4], R151 ;  /* 0x0001e4970e000986 */ /* 0x0001e2000c101924 */
[----:B------:R-:W-:Y:S01]  /*9460*/  IADD3 R12, P0, P2, R11, R6, R21 ;  /* 0x000000060b0c7210 */ /* 0x000fe20007a1e015 */
[-C--:B------:R-:W-:Y:S01]  /*9470*/  FMUL R21, R24, R154.reuse ;  /* 0x0000009a18157220 */ /* 0x080fe20000400000 */
[----:B------:R-:W-:Y:S02]  /*9480*/  F2FP.TF32.F32.PACK_B R81, R81 ;  /* 0x00000051ff51723e */ /* 0x000fe400024050ff */
[----:B------:R-:W-:Y:S01]  /*9490*/  IADD3.X R13, R9, R7, R5, P0, P2 ;  /* 0x00000007090d7210 */ /* 0x000fe200007e4405 */
[----:B------:R-:W-:Y:S01]  /*94a0*/  IMAD.X R5, R5, 0x1, R7, P3 ;  /* 0x0000000105057824 */ /* 0x000fe200018e0607 */
[----:B------:R-:W-:Y:S02]  /*94b0*/  ISETP.GT.AND P2, PT, R0, 0x1, P1 ;  /* 0x000000010000780c */ /* 0x000fe40000f44270 */
[----:B------:R-:W-:Y:S02]  /*94c0*/  ISETP.GT.AND P0, PT, R157, 0x88, PT ;  /* 0x000000889d00780c */ /* 0x000fe40003f04270 */
[----:B------:R-:W-:Y:S01]  /*94d0*/  F2FP.TF32.F32.PACK_B R21, R21 ;  /* 0x00000015ff15723e */ /* 0x000fe200024050ff */
[----:B0-----:R-:W-:Y:S01]  /*94e0*/  FMUL R15, R26, R154 ;  /* 0x0000009a1a0f7220 */ /* 0x001fe20000400000 */
[----:B------:R-:W-:-:S02]  /*94f0*/  ISETP.GT.AND P3, PT, R0, RZ, P0 ;  /* 0x000000ff0000720c */ /* 0x000fc40000764270 */
[----:B------:R-:W-:Y:S01]  /*9500*/  F2FP.TF32.F32.PACK_B R83, R83 ;  /* 0x00000053ff53723e */ /* 0x000fe200024050ff */
[----:B------:R-:W-:Y:S01]  /*9510*/  @P4 STG.E desc[UR36][R4.64], R21 ;  /* 0x0000001504004986 */ /* 0x000fe2000c101924 */
[----:B------:R-:W-:Y:S02]  /*9520*/  IADD3 R6, P4, R11, R4, RZ ;  /* 0x000000040b067210 */ /* 0x000fe40007f9e0ff */
[----:B------:R-:W-:Y:S01]  /*9530*/  F2FP.TF32.F32.PACK_B R15, R15 ;  /* 0x0000000fff0f723e */ /* 0x000fe200024050ff */
[----:B------:R-:W-:Y:S01]  /*9540*/  @P2 STG.E desc[UR36][R4.64+0x4], R25 ;  /* 0x0000041904002986 */ /* 0x000fe2000c101924 */
[C---:B------:R-:W-:Y:S01]  /*9550*/  ISETP.GT.AND P2, PT, R0.reuse, 0x1, P0 ;  /* 0x000000010000780c */ /* 0x040fe20000744270 */
[----:B------:R-:W-:Y:S01]  /*9560*/  IMAD.X R7, R9, 0x1, R5, P4 ;  /* 0x0000000109077824 */ /* 0x000fe200020e0605 */
[----:B------:R-:W-:Y:S02]  /*9570*/  ISETP.GT.AND P4, PT, R0, 0x8, P1 ;  /* 0x000000080000780c */ /* 0x000fe40000f84270 */
[----:B------:R-:W-:-:S02]  /*9580*/  F2FP.TF32.F32.PACK_B R85, R85 ;  /* 0x00000055ff55723e */ /* 0x000fc400024050ff */
[----:B------:R0:W-:Y:S01]  /*9590*/  @P3 STG.E desc[UR36][R6.64], R15 ;  /* 0x0000000f06003986 */ /* 0x0001e2000c101924 */
[----:B------:R-:W-:Y:S02]  /*95a0*/  ISETP.GT.AND P3, PT, R0, 0x9, P1 ;  /* 0x000000090000780c */ /* 0x000fe40000f64270 */
[----:B------:R-:W-:-:S04]  /*95b0*/  F2FP.TF32.F32.PACK_B R87, R87 ;  /* 0x00000057ff57723e */ /* 0x000fc800024050ff */
[----:B------:R1:W-:Y:S01]  /*95c0*/  @P2 STG.E desc[UR36][R6.64+0x4], R27 ;  /* 0x0000041b06002986 */ /* 0x0003e2000c101924 */
[----:B------:R-:W-:-:S03]  /*95d0*/  ISETP.GT.AND P2, PT, R0, 0x8, P0 ;  /* 0x000000080000780c */ /* 0x000fc60000744270 */
[----:B------:R-:W-:Y:S01]  /*95e0*/  @P4 STG.E desc[UR36][R4.64+0x20], R23 ;  /* 0x0000201704004986 */ /* 0x000fe2000c101924 */
[----:B------:R-:W-:Y:S01]  /*95f0*/  IADD3 R8, P4, R11, R4, RZ ;  /* 0x000000040b087210 */ /* 0x000fe20007f9e0ff */
[-C--:B------:R-:W-:Y:S01]  /*9600*/  FMUL R11, R30, R154.reuse ;  /* 0x0000009a1e0b7220 */ /* 0x080fe20000400000 */
[-C--:B0-----:R-:W-:Y:S01]  /*9610*/  FMUL R15, R34, R154.reuse ;  /* 0x0000009a220f7220 */ /* 0x081fe20000400000 */
[----:B------:R-:W-:Y:S01]  /*9620*/  @P3 STG.E desc[UR36][R4.64+0x24], R29 ;  /* 0x0000241d04003986 */ /* 0x000fe2000c101924 */
[----:B------:R-:W-:Y:S01]  /*9630*/  ISETP.GT.AND P3, PT, R0, 0x9, P0 ;  /* 0x000000090000780c */ /* 0x000fe20000764270 */
[----:B------:R-:W-:Y:S01]  /*9640*/  IMAD.X R9, R9, 0x1, R5, P4 ;  /* 0x0000000109097824 */ /* 0x000fe200020e0605 */
[----:B------:R-:W-:Y:S01]  /*9650*/  F2FP.TF32.F32.PACK_B R11, R11 ;  /* 0x0000000bff0b723e */ /* 0x000fe200024050ff */
[----:B-1----:R-:W-:Y:S01]  /*9660*/  FMUL R7, R32, R154 ;  /* 0x0000009a20077220 */ /* 0x002fe20000400000 */
[C---:B------:R-:W-:Y:S02]  /*9670*/  ISETP.GT.AND P4, PT, R0.reuse, 0x11, P1 ;  /* 0x000000110000780c */ /* 0x040fe40000f84270 */
[----:B------:R-:W-:Y:S01]  /*9680*/  F2FP.TF32.F32.PACK_B R15, R15 ;  /* 0x0000000fff0f723e */ /* 0x000fe200024050ff */
[----:B------:R0:W-:Y:S01]  /*9690*/  @P2 STG.E desc[UR36][R8.64+0x20], R11 ;  /* 0x0000200b08002986 */ /* 0x0001e2000c101924 */
[----:B------:R-:W-:-:S02]  /*96a0*/  ISETP.GT.AND P2, PT, R0, 0x10, P1 ;  /* 0x000000100000780c */ /* 0x000fc40000f44270 */
[----:B------:R-:W-:-:S03]  /*96b0*/  F2FP.TF32.F32.PACK_B R7, R7 ;  /* 0x00000007ff07723e */ /* 0x000fc600024050ff */
[----:B------:R-:W-:Y:S01]  /*96c0*/  @P3 STG.E desc[UR36][R12.64+0x24], R31 ;  /* 0x0000241f0c003986 */ /* 0x000fe2000c101924 */
[----:B------:R-:W-:-:S03]  /*96d0*/  ISETP.GT.AND P3, PT, R0, 0x10, P0 ;  /* 0x000000100000780c */ /* 0x000fc60000764270 */
[----:B------:R-:W-:Y:S01]  /*96e0*/  @P4 STG.E desc[UR36][R4.64+0x44], R33 ;  /* 0x0000442104004986 */ /* 0x000fe2000c101924 */
[----:B------:R-:W-:Y:S01]  /*96f0*/  ISETP.GT.AND P4, PT, R0, 0x18, P1 ;  /* 0x000000180000780c */ /* 0x000fe20000f84270 */
[-C--:B0-----:R-:W-:Y:S01]  /*9700*/  FMUL R9, R36, R154.reuse ;  /* 0x0000009a24097220 */ /* 0x081fe20000400000 */
[----:B------:R-:W-:Y:S01]  /*9710*/  FMUL R11, R38, R154 ;  /* 0x0000009a260b7220 */ /* 0x000fe20000400000 */
[----:B------:R0:W-:Y:S01]  /*9720*/  @P2 STG.E desc[UR36][R4.64+0x40], R7 ;  /* 0x0000400704002986 */ /* 0x0001e2000c101924 */
[----:B------:R-:W-:Y:S02]  /*9730*/  ISETP.GT.AND P2, PT, R0, 0x11, P0 ;  /* 0x000000110000780c */ /* 0x000fe40000744270 */
[----:B------:R-:W-:Y:S02]  /*9740*/  F2FP.TF32.F32.PACK_B R9, R9 ;  /* 0x00000009ff09723e */ /* 0x000fe400024050ff */
[----:B------:R-:W-:Y:S01]  /*9750*/  F2FP.TF32.F32.PACK_B R11, R11 ;  /* 0x0000000bff0b723e */ /* 0x000fe200024050ff */
[----:B------:R-:W-:-:S02]  /*9760*/  @P3 IMAD.MOV.U32 R6, RZ, RZ, R12 ;  /* 0x000000ffff063224 */ /* 0x000fc400078e000c */
[----:B0-----:R-:W-:-:S05]  /*9770*/  @P3 IMAD.MOV.U32 R7, RZ, RZ, R13 ;  /* 0x000000ffff073224 */ /* 0x001fca00078e000d */
[----:B------:R0:W-:Y:S01]  /*9780*/  @P3 STG.E desc[UR36][R6.64+0x40], R15 ;  /* 0x0000400f06003986 */ /* 0x0001e2000c101924 */
[----:B------:R-:W-:Y:S01]  /*9790*/  ISETP.GT.AND P3, PT, R0, 0x19, P1 ;  /* 0x000000190000780c */ /* 0x000fe20000f64270 */
[----:B0-----:R-:W-:Y:S02]  /*97a0*/  @P2 IMAD.MOV.U32 R6, RZ, RZ, R12 ;  /* 0x000000ffff062224 */ /* 0x001fe400078e000c */
[----:B------:R-:W-:Y:S01]  /*97b0*/  FMUL R15, R40, R154 ;  /* 0x0000009a280f7220 */ /* 0x000fe20000400000 */
[----:B------:R-:W-:-:S04]  /*97c0*/  @P2 IMAD.MOV.U32 R7, RZ, RZ, R13 ;  /* 0x000000ffff072224 */ /* 0x000fc800078e000d */
[----:B------:R-:W-:Y:S01]  /*97d0*/  F2FP.TF32.F32.PACK_B R15, R15 ;  /* 0x0000000fff0f723e */ /* 0x000fe200024050ff */
[----:B------:R0:W-:Y:S01]  /*97e0*/  @P2 STG.E desc[UR36][R6.64+0x44], R35 ;  /* 0x0000442306002986 */ /* 0x0001e2000c101924 */
[----:B------:R-:W-:-:S03]  /*97f0*/  ISETP.GT.AND P2, PT, R0, 0x18, P0 ;  /* 0x000000180000780c */ /* 0x000fc60000744270 */
[----:B------:R1:W-:Y:S01]  /*9800*/  @P4 STG.E desc[UR36][R4.64+0x60], R9 ;  /* 0x0000600904004986 */ /* 0x0003e2000c101924 */
[----:B------:R-:W-:-:S03]  /*9810*/  ISETP.GT.AND P4, PT, R0, 0x19, P0 ;  /* 0x000000190000780c */ /* 0x000fc60000784270 */
[----:B------:R-:W-:Y:S01]  /*9820*/  @P3 STG.E desc[UR36][R4.64+0x64], R37 ;  /* 0x0000642504003986 */ /* 0x000fe2000c101924 */
[----:B------:R-:W-:-:S05]  /*9830*/  ISETP.GT.AND P3, PT, R0, 0x20, P1 ;  /* 0x000000200000780c */ /* 0x000fca0000f64270 */
[----:B0-----:R-:W-:Y:S02]  /*9840*/  @P2 IMAD.MOV.U32 R6, RZ, RZ, R12 ;  /* 0x000000ffff062224 */ /* 0x001fe400078e000c */
[----:B------:R-:W-:Y:S02]  /*9850*/  @P2 IMAD.MOV.U32 R7, RZ, RZ, R13 ;  /* 0x000000ffff072224 */ /* 0x000fe400078e000d */
[----:B-1----:R-:W-:-:S03]  /*9860*/  FMUL R9, R42, R154 ;  /* 0x0000009a2a097220 */ /* 0x002fc60000400000 */
[----:B------:R0:W-:Y:S01]  /*9870*/  @P2 STG.E desc[UR36][R6.64+0x60], R11 ;  /* 0x0000600b06002986 */ /* 0x0001e2000c101924 */
[----:B------:R-:W-:Y:S02]  /*9880*/  ISETP.GT.AND P2, PT, R0, 0x21, P1 ;  /* 0x000000210000780c */ /* 0x000fe40000f44270 */
[----:B------:R-:W-:Y:S01]  /*9890*/  F2FP.TF32.F32.PACK_B R9, R9 ;  /* 0x00000009ff09723e */ /* 0x000fe200024050ff */
        /* <DEDUP_REMOVED lines=169> */
[C---:B------:R-:W-:Y:S02]  /*a330*/  ISETP.GT.AND P4, PT, R0.reuse, 0x78, P0 ;  /* 0x000000780000780c */ /* 0x040fe40000784270 */
[----:B------:R-:W-:-:S03]  /*a340*/  ISETP.GT.AND P0, PT, R0, 0x79, P0 ;  /* 0x000000790000780c */ /* 0x000fc60000704270 */
[----:B0-----:R-:W-:Y:S02]  /*a350*/  @P3 IMAD.MOV.U32 R6, RZ, RZ, R12 ;  /* 0x000000ffff063224 */ /* 0x001fe400078e000c */
[----:B------:R-:W-:Y:S02]  /*a360*/  @P3 IMAD.MOV.U32 R7, RZ, RZ, R13 ;  /* 0x000000ffff073224 */ /* 0x000fe400078e000d */
[----:B-1----:R-:W-:-:S03]  /*a370*/  FMUL R11, R86, R154 ;  /* 0x0000009a560b7220 */ /* 0x002fc60000400000 */
[----:B------:R0:W-:Y:S01]  /*a380*/  @P3 STG.E desc[UR36][R6.64+0x1c0], R15 ;  /* 0x0001c00f06003986 */ /* 0x0001e2000c101924 */
[C---:B------:R-:W-:Y:S02]  /*a390*/  ISETP.GT.AND P3, PT, R0.reuse, 0x78, P1 ;  /* 0x000000780000780c */ /* 0x040fe40000f64270 */
[----:B------:R-:W-:Y:S02]  /*a3a0*/  ISETP.GT.AND P1, PT, R0, 0x79, P1 ;  /* 0x000000790000780c */ /* 0x000fe40000f24270 */
[----:B------:R-:W-:Y:S01]  /*a3b0*/  F2FP.TF32.F32.PACK_B R11, R11 ;  /* 0x0000000bff0b723e */ /* 0x000fe200024050ff */
[----:B0-----:R-:W-:Y:S02]  /*a3c0*/  @P2 IMAD.MOV.U32 R6, RZ, RZ, R12 ;  /* 0x000000ffff062224 */ /* 0x001fe400078e000c */
[----:B------:R-:W-:-:S05]  /*a3d0*/  @P2 IMAD.MOV.U32 R7, RZ, RZ, R13 ;  /* 0x000000ffff072224 */ /* 0x000fca00078e000d */
[----:B------:R-:W-:Y:S04]  /*a3e0*/  @P2 STG.E desc[UR36][R6.64+0x1c4], R83 ;  /* 0x0001c45306002986 */ /* 0x000fe8000c101924 */
[----:B------:R-:W-:Y:S04]  /*a3f0*/  @P3 STG.E desc[UR36][R4.64+0x1e0], R9 ;  /* 0x0001e00904003986 */ /* 0x000fe8000c101924 */
[----:B------:R0:W-:Y:S02]  /*a400*/  @P1 STG.E desc[UR36][R4.64+0x1e4], R85 ;  /* 0x0001e45504001986 */ /* 0x0001e4000c101924 */
[----:B0-----:R-:W-:-:S02]  /*a410*/  @P4 IMAD.MOV.U32 R4, RZ, RZ, R12 ;  /* 0x000000ffff044224 */ /* 0x001fc400078e000c */
[----:B------:R-:W-:-:S05]  /*a420*/  @P4 IMAD.MOV.U32 R5, RZ, RZ, R13 ;  /* 0x000000ffff054224 */ /* 0x000fca00078e000d */
[----:B------:R0:W-:Y:S04]  /*a430*/  @P4 STG.E desc[UR36][R4.64+0x1e0], R11 ;  /* 0x0001e00b04004986 */ /* 0x0001e8000c101924 */
[----:B------:R0:W-:Y:S02]  /*a440*/  @P0 STG.E desc[UR36][R12.64+0x1e4], R87 ;  /* 0x0001e4570c000986 */ /* 0x0001e4000c101924 */
.L_x_284:
[----:B------:R-:W-:Y:S05]  /*a450*/  BSYNC B0 ;  /* 0x0000000000007941 */ /* 0x000fea0003800000 */
.L_x_32:
[----:B------:R-:W-:Y:S01]  /*a460*/  ULDC UR4, c[0x0][0xc] ;  /* 0x0000030000047ab9 */ /* 0x000fe20000000800 */
[----:B------:R-:W-:Y:S01]  /*a470*/  ULDC UR5, c[0x0][0x10] ;  /* 0x0000040000057ab9 */ /* 0x000fe20000000800 */
[----:B0-----:R-:W0:Y:S01]  /*a480*/  LDC R5, c[0x0][0x14] ;  /* 0x00000500ff057b82 */ /* 0x001e220000000800 */
[----:B------:R-:W-:Y:S01]  /*a490*/  UIMAD.WIDE.U32 UR4, UR4, UR5, URZ ;  /* 0x00000005040472a5 */ /* 0x000fe2000f8e003f */
[----:B------:R-:W-:Y:S01]  /*a4a0*/  PRMT R0, RZ, 0x7610, R0 ;  /* 0x00007610ff007816 */ /* 0x000fe20000000000 */
[----:B------:R-:W-:Y:S02]  /*a4b0*/  IMAD.MOV.U32 R153, RZ, RZ, -0x1 ;  /* 0xffffffffff997424 */ /* 0x000fe400078e00ff */
[----:B------:R-:W-:Y:S02]  /*a4c0*/  IMAD.MOV.U32 R23, RZ, RZ, -0x1 ;  /* 0xffffffffff177424 */ /* 0x000fe400078e00ff */
[----:B0-----:R-:W-:-:S04]  /*a4d0*/  IMAD.WIDE.U32 R16, R5, UR4, R16 ;  /* 0x0000000405107c25 */ /* 0x001fc8000f8e0010 */
[----:B------:R-:W-:Y:S01]  /*a4e0*/  IMAD R5, R5, UR5, RZ ;  /* 0x0000000505057c24 */ /* 0x000fe2000f8e02ff */
[----:B------:R-:W-:Y:S02]  /*a4f0*/  ULDC.64 UR4, c[0x0][0x650] ;  /* 0x0001940000047ab9 */ /* 0x000fe40000000a00 */
[----:B------:R-:W-:Y:S01]  /*a500*/  ISETP.GE.U32.AND P0, PT, R16, UR4, PT ;  /* 0x0000000410007c0c */ /* 0x000fe2000bf06070 */
[----:B------:R-:W-:-:S05]  /*a510*/  IMAD.IADD R17, R17, 0x1, R5 ;  /* 0x0000000111117824 */ /* 0x000fca00078e0205 */
[----:B------:R-:W-:-:S13]  /*a520*/  ISETP.GE.U32.AND.EX P0, PT, R17, UR5, PT, P0 ;  /* 0x0000000511007c0c */ /* 0x000fda000bf06100 */
[----:B------:R-:W-:Y:S05]  /*a530*/  @P0 BRA `(.L_x_285) ;  /* 0x0000000400640947 */ /* 0x000fea0003800000 */
[----:B------:R-:W0:Y:S01]  /*a540*/  S2R R12, SR_CTAID.X ;  /* 0x00000000000c7919 */ /* 0x000e220000002500 */
[----:B------:R-:W1:Y:S01]  /*a550*/  LDC.64 R10, c[0x0][0x628] ;  /* 0x00018a00ff0a7b82 */ /* 0x000e620000000a00 */
[----:B------:R-:W-:Y:S01]  /*a560*/  ULDC UR4, c[0x0][0x150] ;  /* 0x0000540000047ab9 */ /* 0x000fe20000000800 */
[----:B--2---:R-:W-:Y:S01]  /*a570*/  IMAD.MOV.U32 R8, RZ, RZ, R16 ;  /* 0x000000ffff087224 */ /* 0x004fe200078e0010 */
[----:B------:R-:W2:Y:S01]  /*a580*/  S2R R24, SR_CTAID.Y ;  /* 0x0000000000187919 */ /* 0x000ea20000002600 */
[----:B------:R-:W-:-:S04]  /*a590*/  IMAD.MOV.U32 R9, RZ, RZ, R17 ;  /* 0x000000ffff097224 */ /* 0x000fc800078e0011 */
[----:B------:R-:W2:Y:S08]  /*a5a0*/  LDC R21, c[0x0][0x144] ;  /* 0x00005100ff157b82 */ /* 0x000eb00000000800 */
[----:B------:R-:W2:Y:S08]  /*a5b0*/  LDC R0, c[0x0][0x630] ;  /* 0x00018c00ff007b82 */ /* 0x000eb00000000800 */
[----:B------:R-:W2:Y:S01]  /*a5c0*/  LDC.64 R14, c[0x0][0x620] ;  /* 0x00018800ff0e7b82 */ /* 0x000ea20000000a00 */
[----:B-1----:R-:W-:-:S04]  /*a5d0*/  ISETP.NE.U32.AND P0, PT, R10, RZ, PT ;  /* 0x000000ff0a00720c */ /* 0x002fc80003f05070 */
[----:B------:R-:W-:Y:S02]  /*a5e0*/  ISETP.NE.AND.EX P0, PT, R11, RZ, PT, P0 ;  /* 0x000000ff0b00720c */ /* 0x000fe40003f05300 */
[----:B0-----:R-:W-:-:S05]  /*a5f0*/  I2FP.F32.U32 R3, R12 ;  /* 0x0000000c00037245 */ /* 0x001fca0000201000 */
[----:B------:R-:W-:-:S04]  /*a600*/  FMUL R3, R3, UR4 ;  /* 0x0000000403037c20 */ /* 0x000fc80008400000 */
[----:B------:R0:W1:Y:S02]  /*a610*/  F2I.U32.TRUNC.NTZ R20, R3 ;  /* 0x0000000300147305 */ /* 0x000064000020f000 */
[----:B------:R-:W-:Y:S05]  /*a620*/  @!P0 BRA `(.L_x_286) ;  /* 0x0000000000288947 */ /* 0x000fea0003800000 */
[----:B0-----:R-:W0:Y:S02]  /*a630*/  LDC R3, c[0x0][0x634] ;  /* 0x00018d00ff037b82 */ /* 0x001e240000000800 */
        /* <DEDUP_REMOVED lines=9> */
.L_x_286:
[----:B------:R-:W3:Y:S01]  /*a6d0*/  LDC.64 R30, c[0x0][0x640] ;  /* 0x00019000ff1e7b82 */ /* 0x000ee20000000a00 */
[-CC-:B--2---:R-:W-:Y:S01]  /*a6e0*/  SHF.R.U64 R23, R8, R0.reuse, R9.reuse ;  /* 0x0000000008177219 */ /* 0x184fe20000001209 */
[----:B-1----:R-:W-:Y:S01]  /*a6f0*/  IMAD.MOV R20, RZ, RZ, -R20 ;  /* 0x000000ffff147224 */ /* 0x002fe200078e0a14 */
[----:B------:R-:W-:Y:S01]  /*a700*/  SHF.R.U32.HI R0, RZ, R0, R9 ;  /* 0x00000000ff007219 */ /* 0x000fe20000011609 */
[----:B------:R-:W-:Y:S01]  /*a710*/  ULDC UR4, c[0x0][0x154] ;  /* 0x0000550000047ab9 */ /* 0x000fe20000000800 */
[----:B0-----:R-:W-:Y:S01]  /*a720*/  IADD3 R3, P0, RZ, -R23, RZ ;  /* 0x80000017ff037210 */ /* 0x001fe20007f1e0ff */
[----:B------:R-:W-:Y:S02]  /*a730*/  IMAD R26, R21, R20, R12 ;  /* 0x00000014151a7224 */ /* 0x000fe400078e020c */
[----:B------:R-:W0:Y:S01]  /*a740*/  LDC R6, c[0x0][0x618] ;  /* 0x00018600ff067b82 */ /* 0x000e220000000800 */
[----:B------:R-:W-:Y:S02]  /*a750*/  IMAD.MOV.U32 R7, RZ, RZ, 0x1 ;  /* 0x00000001ff077424 */ /* 0x000fe400078e00ff */
[----:B------:R-:W-:-:S04]  /*a760*/  IMAD.X R5, RZ, RZ, ~R0, P0 ;  /* 0x000000ffff057224 */ /* 0x000fc800000e0e00 */
[-C--:B------:R-:W-:Y:S01]  /*a770*/  IMAD R0, R5, R14.reuse, RZ ;  /* 0x0000000e05007224 */ /* 0x080fe200078e02ff */
[----:B------:R-:W1:Y:S01]  /*a780*/  LDC R8, c[0x0][0x608] ;  /* 0x00018200ff087b82 */ /* 0x000e620000000800 */
[----:B------:R-:W-:-:S04]  /*a790*/  IMAD.WIDE.U32 R4, R3, R14, R16 ;  /* 0x0000000e03047225 */ /* 0x000fc800078e0010 */
[----:B------:R-:W-:Y:S01]  /*a7a0*/  IMAD R3, R3, R15, R0 ;  /* 0x0000000f03037224 */ /* 0x000fe200078e0200 */
[----:B------:R-:W-:Y:S02]  /*a7b0*/  I2FP.F32.U32 R0, R24 ;  /* 0x0000001800007245 */ /* 0x000fe40000201000 */
[----:B------:R-:W2:Y:S01]  /*a7c0*/  LDC R28, c[0x0][0x658] ;  /* 0x00019600ff1c7b82 */ /* 0x000ea20000000800 */
[----:B------:R-:W-:Y:S01]  /*a7d0*/  IMAD.IADD R3, R5, 0x1, R3 ;  /* 0x0000000105037824 */ /* 0x000fe200078e0203 */
[----:B---3--:R-:W-:Y:S01]  /*a7e0*/  ISETP.NE.U32.AND P0, PT, R30, RZ, PT ;  /* 0x000000ff1e00720c */ /* 0x008fe20003f05070 */
[----:B------:R-:W-:Y:S01]  /*a7f0*/  FMUL R0, R0, UR4 ;  /* 0x0000000400007c20 */ /* 0x000fe20008400000 */
[----:B------:R-:W-:Y:S02]  /*a800*/  IMAD.MOV.U32 R5, RZ, RZ, -0x1 ;  /* 0xffffffffff057424 */ /* 0x000fe400078e00ff */
[----:B------:R-:W-:Y:S01]  /*a810*/  ISETP.NE.AND.EX P0, PT, R31, RZ, PT, P0 ;  /* 0x000000ff1f00720c */ /* 0x000fe20003f05300 */
[----:B------:R3:W2:Y:S01]  /*a820*/  F2I.U32.TRUNC.NTZ R14, R0 ;  /* 0x00000000000e7305 */ /* 0x0006a2000020f000 */
[----:B------:R-:W3:Y:S01]  /*a830*/  LDC R15, c[0x0][0x148] ;  /* 0x00005200ff0f7b82 */ /* 0x000ee20000000800 */
[----:B0-----:R-:W-:-:S02]  /*a840*/  SHF.R.U64 R12, R4, R6, R3 ;  /* 0x00000006040c7219 */ /* 0x001fc40000001203 */
[----:B------:R-:W-:-:S05]  /*a850*/  SHF.R.U32.HI R3, RZ, R6, R3 ;  /* 0x00000006ff037219 */ /* 0x000fca0000011603 */
[----:B------:R-:W0:Y:S01]  /*a860*/  LDC R20, c[0x0][0x600] ;  /* 0x00018000ff147b82 */ /* 0x000e220000000800 */
[-CC-:B-1----:R-:W-:Y:S02]  /*a870*/  SHF.R.U64 R10, R12, R8.reuse, R3.reuse ;  /* 0x000000080c0a7219 */ /* 0x182fe40000001203 */
[----:B------:R-:W-:-:S05]  /*a880*/  SHF.R.U32.HI R3, RZ, R8, R3 ;  /* 0x00000008ff037219 */ /* 0x000fca0000011603 */
[----:B------:R-:W1:Y:S01]  /*a890*/  LDC R25, c[0x0][0x648] ;  /* 0x00019200ff197b82 */ /* 0x000e620000000800 */
[-C--:B--2---:R-:W-:Y:S02]  /*a8a0*/  SHF.L.U32 R4, R5, R28.reuse, RZ ;  /* 0x0000001c05047219 */ /* 0x084fe400000006ff */
[-CC-:B------:R-:W-:Y:S02]  /*a8b0*/  SHF.R.U64 R13, R10, R28.reuse, R3.reuse ;  /* 0x0000001c0a0d7219 */ /* 0x180fe40000001203 */
[----:B------:R-:W-:Y:S02]  /*a8c0*/  SHF.R.U32.HI R5, RZ, R28, R3 ;  /* 0x0000001cff057219 */ /* 0x000fe40000011603 */
[----:B------:R-:W-:Y:S01]  /*a8d0*/  LOP3.LUT R21, RZ, R4, RZ, 0x33, !PT ;  /* 0x00000004ff157212 */ /* 0x000fe200078e33ff */
[----:B------:R-:W2:Y:S01]  /*a8e0*/  LDC R27, c[0x0][0x638] ;  /* 0x00018e00ff1b7b82 */ /* 0x000ea20000000800 */
[----:B------:R-:W-:Y:S01]  /*a8f0*/  SHF.L.U32 R28, R7, R28, RZ ;  /* 0x0000001c071c7219 */ /* 0x000fe200000006ff */
[----:B------:R-:W-:-:S06]  /*a900*/  IMAD.MOV.U32 R4, RZ, RZ, R13 ;  /* 0x000000ffff047224 */ /* 0x000fcc00078e000d */
[----:B------:R-:W0:Y:S01]  /*a910*/  LDC R29, c[0x0][0x610] ;  /* 0x00018400ff1d7b82 */ /* 0x000e220000000800 */
[----:B------:R-:W-:Y:S05]  /*a920*/  @!P0 BRA `(.L_x_287) ;  /* 0x0000000000288947 */ /* 0x000fea0003800000 */
[----:B---3--:R-:W3:Y:S02]  /*a930*/  LDC R0, c[0x0][0x64c] ;  /* 0x00019300ff007b82 */ /* 0x008ee40000000800 */
[----:B---3--:R-:W-:-:S05]  /*a940*/  IADD3 R3, P0, R13, R0, RZ ;  /* 0x000000000d037210 */ /* 0x008fca0007f1e0ff */
        /* <DEDUP_REMOVED lines=8> */
.L_x_287:
[----:B------:R-:W-:Y:S01]  /*a9d0*/  ISETP.NE.AND P0, PT, R2, 0x1, PT ;  /* 0x000000010200780c */ /* 0x000fe20003f05270 */
[----:B------:R-:W-:Y:S01]  /*a9e0*/  IMAD.MOV R14, RZ, RZ, -R14 ;  /* 0x000000ffff0e7224 */ /* 0x000fe200078e0a0e */
[----:B-1-3--:R-:W-:Y:S01]  /*a9f0*/  SHF.R.U64 R0, R4, R25, R5 ;  /* 0x0000001904007219 */ /* 0x00afe20000001205 */
[----:B0-----:R-:W-:Y:S01]  /*aa00*/  VIADD R5, R20, 0xffffffff ;  /* 0xffffffff14057836 */ /* 0x001fe20000000000 */
[----:B------:R-:W-:Y:S01]  /*aa10*/  LOP3.LUT R3, R10, R21, RZ, 0xc0, !PT ;  /* 0x000000150a037212 */ /* 0x000fe200078ec0ff */
[----:B------:R-:W-:Y:S02]  /*aa20*/  IMAD.MOV.U32 R6, RZ, RZ, 0x1 ;  /* 0x00000001ff067424 */ /* 0x000fe400078e00ff */
[----:B------:R-:W-:Y:S01]  /*aa30*/  IMAD.MOV R4, RZ, RZ, -R0 ;  /* 0x000000ffff047224 */ /* 0x000fe200078e0a00 */
[----:B------:R-:W-:Y:S01]  /*aa40*/  LOP3.LUT R5, R12, R5, RZ, 0xc0, !PT ;  /* 0x000000050c057212 */ /* 0x000fe200078ec0ff */
[----:B------:R-:W-:Y:S02]  /*aa50*/  IMAD R3, R28, R0, R3 ;  /* 0x000000001c037224 */ /* 0x000fe400078e0203 */
[----:B--2---:R-:W-:-:S02]  /*aa60*/  IMAD R0, R4, R27, R13 ;  /* 0x0000001b04007224 */ /* 0x004fc400078e020d */
[----:B------:R-:W-:Y:S02]  /*aa70*/  @P0 IMAD R26, R15, R14, R24 ;  /* 0x0000000e0f1a0224 */ /* 0x000fe400078e0218 */
[----:B------:R-:W-:Y:S01]  /*aa80*/  IMAD R4, R0, R20, R5 ;  /* 0x0000001400047224 */ /* 0x000fe200078e0205 */
[----:B------:R-:W-:Y:S01]  /*aa90*/  PRMT R0, R6, 0x7610, R0 ;  /* 0x0000761006007816 */ /* 0x000fe20000000000 */
[----:B------:R-:W-:-:S05]  /*aaa0*/  IMAD R3, R3, R29, R26 ;  /* 0x0000001d03037224 */ /* 0x000fca00078e021a */
[----:B------:R-:W-:Y:S02]  /*aab0*/  SEL R153, R4, R3, !P0 ;  /* 0x0000000304997207 */ /* 0x000fe40004000000 */
[----:B------:R-:W-:-:S07]  /*aac0*/  SEL R3, R3, R4, !P0 ;  /* 0x0000000403037207 */ /* 0x000fce0004000000 */
.L_x_285:
[----:B------:R-:W-:Y:S01]  /*aad0*/  LOP3.LUT P0, RZ, R0, 0xff, RZ, 0xc0, !PT ;  /* 0x000000ff00ff7812 */ /* 0x000fe2000780c0ff */
[----:B------:R-:W-:-:S12]  /*aae0*/  IMAD.MOV.U32 R152, RZ, RZ, R3 ;  /* 0x000000ffff987224 */ /* 0x000fd800078e0003 */
[----:B------:R-:W-:Y:S05]  /*aaf0*/  @P0 BRA `(.L_x_288) ;  /* 0xffffff6400a40947 */ /* 0x000fea000383ffff */
[----:B------:R-:W-:Y:S05]  /*ab00*/  EXIT ;  /* 0x000000000000794d */ /* 0x000fea0003800000 */
.L_x_7:
[----:B0-----:R-:W-:Y:S01]  /*ab10*/  ULDC.64 UR4, c[0x0][0x650] ;  /* 0x0001940000047ab9 */ /* 0x001fe20000000a00 */
        /* <DEDUP_REMOVED lines=25> */
.L_x_290:
[----:B------:R-:W0:Y:S01]  /*acb0*/  LDC.64 R26, c[0x0][0x640] ;  /* 0x00019000ff1a7b82 */ /* 0x000e220000000a00 */
[-CC-:B------:R-:W-:Y:S01]  /*acc0*/  SHF.R.U64 R20, R12, R8.reuse, R13.reuse ;  /* 0x000000080c147219 */ /* 0x180fe2000000120d */
[----:B------:R-:W-:Y:S01]  /*acd0*/  IMAD.MOV.U32 R30, RZ, RZ, 0x1 ;  /* 0x00000001ff1e7424 */ /* 0x000fe200078e00ff */
[----:B------:R-:W-:Y:S02]  /*ace0*/  SHF.R.U32.HI R6, RZ, R8, R13 ;  /* 0x00000008ff067219 */ /* 0x000fe4000001160d */
[----:B------:R-:W-:-:S03]  /*acf0*/  IADD3 R11, P0, RZ, -R20, RZ ;  /* 0x80000014ff0b7210 */ /* 0x000fc60007f1e0ff */
[----:B------:R-:W1:Y:S02]  /*ad00*/  LDC R10, c[0x0][0x618] ;  /* 0x00018600ff0a7b82 */ /* 0x000e640000000800 */
[----:B------:R-:W-:-:S04]  /*ad10*/  IMAD.X R7, RZ, RZ, ~R6, P0 ;  /* 0x000000ffff077224 */ /* 0x000fc800000e0e06 */
[-C--:B------:R-:W-:Y:S02]  /*ad20*/  IMAD R8, R7, R22.reuse, RZ ;  /* 0x0000001607087224 */ /* 0x080fe400078e02ff */
[----:B------:R-:W2:Y:S01]  /*ad30*/  LDC R12, c[0x0][0x608] ;  /* 0x00018200ff0c7b82 */ /* 0x000ea20000000800 */
[----:B------:R-:W-:-:S04]  /*ad40*/  IMAD.WIDE.U32 R6, R11, R22, R16 ;  /* 0x000000160b067225 */ /* 0x000fc800078e0010 */
[----:B------:R-:W-:-:S03]  /*ad50*/  IMAD R11, R11, R23, R8 ;  /* 0x000000170b0b7224 */ /* 0x000fc600078e0208 */
[----:B------:R-:W3:Y:S01]  /*ad60*/  LDC R25, c[0x0][0x658] ;  /* 0x00019600ff197b82 */ /* 0x000ee20000000800 */
[----:B------:R-:W-:Y:S01]  /*ad70*/  IMAD.IADD R7, R7, 0x1, R11 ;  /* 0x0000000107077824 */ /* 0x000fe200078e020b */
[----:B0-----:R-:W-:-:S04]  /*ad80*/  ISETP.NE.U32.AND P0, PT, R26, RZ, PT ;  /* 0x000000ff1a00720c */ /* 0x001fc80003f05070 */
[----:B------:R-:W-:Y:S02]  /*ad90*/  ISETP.NE.AND.EX P0, PT, R27, RZ, PT, P0 ;  /* 0x000000ff1b00720c */ /* 0x000fe40003f05300 */
[----:B------:R-:W0:Y:S01]  /*ada0*/  LDC R23, c[0x0][0x600] ;  /* 0x00018000ff177b82 */ /* 0x000e220000000800 */
[-CC-:B-1----:R-:W-:Y:S02]  /*adb0*/  SHF.R.U64 R8, R6, R10.reuse, R7.reuse ;  /* 0x0000000a06087219 */ /* 0x182fe40000001207 */
[----:B------:R-:W-:Y:S01]  /*adc0*/  SHF.R.U32.HI R7, RZ, R10, R7 ;  /* 0x0000000aff077219 */ /* 0x000fe20000011607 */
[----:B------:R-:W-:-:S04]  /*add0*/  IMAD.MOV.U32 R10, RZ, RZ, -0x1 ;  /* 0xffffffffff0a7424 */ /* 0x000fc800078e00ff */
        /* <DEDUP_REMOVED lines=21> */
.L_x_291:
[----:B------:R-:W-:Y:S01]  /*af30*/  ISETP.NE.AND P0, PT, R2, 0x1, PT ;  /* 0x000000010200780c */ /* 0x000fe20003f05270 */
[----:B0-----:R-:W-:Y:S01]  /*af40*/  VIADD R11, R23, 0xffffffff ;  /* 0xffffffff170b7836 */ /* 0x001fe20000000000 */
[----:B-1----:R-:W-:Y:S02]  /*af50*/  SHF.R.U64 R6, R6, R24, R7 ;  /* 0x0000001806067219 */ /* 0x002fe40000001207 */
[----:B------:R-:W-:Y:S02]  /*af60*/  SHF.L.U32 R30, R30, R25, RZ ;  /* 0x000000191e1e7219 */ /* 0x000fe400000006ff */
[----:B------:R-:W-:Y:S01]  /*af70*/  LOP3.LUT R5, R21, R32, RZ, 0xc0, !PT ;  /* 0x0000002015057212 */ /* 0x000fe200078ec0ff */
[----:B------:R-:W-:-:S04]  /*af80*/  IMAD.MOV R7, RZ, RZ, -R6 ;  /* 0x000000ffff077224 */ /* 0x000fc800078e0a06 */
[----:B------:R-:W-:Y:S01]  /*af90*/  IMAD R6, R30, R6, R5 ;  /* 0x000000061e067224 */ /* 0x000fe200078e0205 */
[----:B------:R-:W-:Y:S01]  /*afa0*/  LOP3.LUT R5, R8, R11, RZ, 0xc0, !PT ;  /* 0x0000000b08057212 */ /* 0x000fe200078ec0ff */
[----:B------:R-:W-:Y:S02]  /*afb0*/  @P0 IMAD R3, R9, R14, R4 ;  /* 0x0000000e09030224 */ /* 0x000fe400078e0204 */
[----:B--2---:R-:W-:Y:S02]  /*afc0*/  IMAD R4, R7, R28, R22 ;  /* 0x0000001c07047224 */ /* 0x004fe400078e0216 */
[----:B---3--:R-:W-:Y:S02]  /*afd0*/  IMAD R3, R6, R29, R3 ;  /* 0x0000001d06037224 */ /* 0x008fe400078e0203 */
[----:B------:R-:W-:Y:S02]  /*afe0*/  IMAD R4, R4, R23, R5 ;  /* 0x0000001704047224 */ /* 0x000fe400078e0205 */
[----:B------:R-:W-:-:S02]  /*aff0*/  IMAD.MOV.U32 R8, RZ, RZ, 0x1 ;  /* 0x00000001ff087424 */ /* 0x000fc400078e00ff */
[----:B------:R-:W-:Y:S01]  /*b000*/  IMAD.MOV.U32 R6, RZ, RZ, R20 ;  /* 0x000000ffff067224 */ /* 0x000fe200078e0014 */
[----:B------:R-:W-:Y:S02]  /*b010*/  SEL R7, R4, R3, !P0 ;  /* 0x0000000304077207 */ /* 0x000fe40004000000 */
[----:B------:R-:W-:-:S07]  /*b020*/  SEL R13, R3, R4, !P0 ;  /* 0x00000004030d7207 */ /* 0x000fce0004000000 */
.L_x_289:
[----:B------:R-:W-:-:S08]  /*b030*/  NOP ;  /* 0x0000000000007918 */ /* 0x000fd00000000000 */
[----:B------:R-:W0:-:S00]  /*b040*/  USETMAXREG.DEALLOC.CTAPOOL 0x28 ;  /* 0x00000028000079c8 */ /* 0x000e0000080e0500 */
[----:B0-----:R-:W-:-:S13]  /*b050*/  ISETP.NE.AND P0, PT, R0, RZ, PT ;  /* 0x000000ff0000720c */ /* 0x001fda0003f05270 */
[----:B------:R-:W-:Y:S05]  /*b060*/  @P0 EXIT ;  /* 0x000000000000094d */ /* 0x000fea0003800000 */
[----:B------:R-:W-:Y:S01]  /*b070*/  LOP3.LUT P0, RZ, R8, 0xff, RZ, 0xc0, !PT ;  /* 0x000000ff08ff7812 */ /* 0x000fe2000780c0ff */
[----:B------:R-:W-:Y:S02]  /*b080*/  IMAD.MOV.U32 R0, RZ, RZ, 0x1 ;  /* 0x00000001ff007424 */ /* 0x000fe400078e00ff */
[----:B------:R-:W-:-:S10]  /*b090*/  IMAD.MOV.U32 R3, RZ, RZ, RZ ;  /* 0x000000ffff037224 */ /* 0x000fd400078e00ff */
[----:B------:R-:W-:Y:S05]  /*b0a0*/  @!P0 BRA `(.L_x_292) ;  /* 0x0000000c00448947 */ /* 0x000fea0003800000 */
[----:B------:R-:W0:Y:S01]  /*b0b0*/  LDC R0, c[0x0][0x28c] ;  /* 0x0000a300ff007b82 */ /* 0x000e220000000800 */
[----:B------:R-:W-:Y:S01]  /*b0c0*/  ULDC UR5, c[0x0][0x658] ;  /* 0x0001960000057ab9 */ /* 0x000fe20000000800 */
[----:B------:R-:W-:Y:S01]  /*b0d0*/  UMOV UR7, 0xffffffff ;  /* 0xffffffff00077882 */ /* 0x000fe20000000000 */
[----:B------:R-:W-:Y:S01]  /*b0e0*/  ULDC UR6, c[0x0][0xc] ;  /* 0x0000030000067ab9 */ /* 0x000fe20000000800 */
[----:B------:R-:W-:Y:S01]  /*b0f0*/  USHF.L.U32 UR8, UR7, UR5, URZ ;  /* 0x0000000507087299 */ /* 0x000fe2000800063f */
[----:B------:R-:W-:Y:S01]  /*b100*/  BSSY B0, `(.L_x_292) ;  /* 0x00000cb000007945 */ /* 0x000fe20003800000 */
[----:B------:R-:W-:Y:S01]  /*b110*/  UMOV UR9, 0x1 ;  /* 0x0000000100097882 */ /* 0x000fe20000000000 */
[----:B------:R-:W-:Y:S01]  /*b120*/  ULDC UR7, c[0x0][0x10] ;  /* 0x0000040000077ab9 */ /* 0x000fe20000000800 */
[----:B------:R-:W1:Y:S01]  /*b130*/  S2UR UR10, SR_CgaCtaId ;  /* 0x00000000000a79c3 */ /* 0x000e620000008800 */
[----:B------:R-:W-:Y:S01]  /*b140*/  UIMAD.WIDE.U32 UR6, UR6, UR7, URZ ;  /* 0x00000007060672a5 */ /* 0x000fe2000f8e003f */
[----:B------:R-:W-:Y:S01]  /*b150*/  IMAD.MOV.U32 R9, RZ, RZ, 0x1 ;  /* 0x00000001ff097424 */ /* 0x000fe200078e00ff */
[----:B------:R-:W-:Y:S01]  /*b160*/  USHF.L.U32 UR18, UR9, UR5, URZ ;  /* 0x0000000509127299 */ /* 0x000fe2000800063f */
[----:B------:R-:W-:Y:S01]  /*b170*/  LOP3.LUT R12, R19, 0x2, RZ, 0xfc, !PT ;  /* 0x00000002130c7812 */ /* 0x000fe200078efcff */
[----:B------:R-:W-:Y:S01]  /*b180*/  ULDC UR4, c[0x0][0x600] ;  /* 0x0001800000047ab9 */ /* 0x000fe20000000800 */
[----:B------:R-:W-:Y:S01]  /*b190*/  ULDC UR5, c[0x0][0x14] ;  /* 0x0000050000057ab9 */ /* 0x000fe20000000800 */
[----:B------:R-:W-:-:S02]  /*b1a0*/  UIADD3 UR4, UR4, -0x1, URZ ;  /* 0xffffffff04047890 */ /* 0x000fc4000fffe03f */
[----:B------:R-:W-:Y:S02]  /*b1b0*/  UIMAD.WIDE.U32 UR22, UR6, UR5, URZ ;  /* 0x00000005061672a5 */ /* 0x000fe4000f8e003f */
[----:B------:R-:W-:Y:S02]  /*b1c0*/  UIMAD UR13, UR7, UR5, URZ ;  /* 0x00000005070d72a4 */ /* 0x000fe4000f8e023f */
[----:B------:R-:W-:Y:S02]  /*b1d0*/  ULOP3.LUT UR17, URZ, UR8, URZ, 0x33, !UPT ;  /* 0x000000083f117292 */ /* 0x000fe4000f8e333f */
[----:B------:R-:W-:Y:S01]  /*b1e0*/  UIADD3 UR13, UR23, UR13, URZ ;  /* 0x0000000d170d7290 */ /* 0x000fe2000fffe03f */
[----:B0-----:R-:W-:Y:S01]  /*b1f0*/  VIADD R0, R0, 0x1f ;  /* 0x0000001f00007836 */ /* 0x001fe20000000000 */
[----:B------:R-:W-:-:S04]  /*b200*/  ULDC.64 UR24, c[0x0][0x198] ;  /* 0x0000660000187ab9 */ /* 0x000fc80000000a00 */
[----:B------:R-:W-:Y:S01]  /*b210*/  SHF.R.S32.HI R3, RZ, 0x1f, R0 ;  /* 0x0000001fff037819 */ /* 0x000fe20000011400 */
[----:B-1----:R-:W-:-:S03]  /*b220*/  IMAD.U32 R10, RZ, RZ, UR10 ;  /* 0x0000000aff0a7e24 */ /* 0x002fc6000f8e00ff */
[----:B------:R-:W-:Y:S01]  /*b230*/  LEA.HI R3, R3, R0, RZ, 0x5 ;  /* 0x0000000003037211 */ /* 0x000fe200078f28ff */
[----:B------:R-:W-:-:S03]  /*b240*/  IMAD.MOV.U32 R0, RZ, RZ, 0x1 ;  /* 0x00000001ff007424 */ /* 0x000fc600078e00ff */
[----:B------:R-:W-:Y:S01]  /*b250*/  SHF.R.S32.HI R8, RZ, 0x5, R3 ;  /* 0x00000005ff087819 */ /* 0x000fe20000011403 */
[----:B------:R-:W-:-:S04]  /*b260*/  IMAD.MOV.U32 R3, RZ, RZ, RZ ;  /* 0x000000ffff037224 */ /* 0x000fc800078e00ff */
[----:B------:R-:W-:-:S07]  /*b270*/  VIADD R11, R8, 0x1 ;  /* 0x00000001080b7836 */ /* 0x000fce0000000000 */
.L_x_303:
[----:B------:R-:W-:-:S03]  /*b280*/  UMOV UR5, 0xffffffff ;  /* 0xffffffff00057882 */ /* 0x000fc60000000000 */
[----:B------:R-:W-:Y:S05]  /*b290*/  BRA.DIV UR5, `(.L_x_293) ;  /* 0x0000000e05b07947 */ /* 0x000fea000b800000 */
[----:B------:R-:W-:-:S13]  /*b2a0*/  ELECT P6, URZ, PT ;  /* 0x00000000003f782f */ /* 0x000fda00038c0000 */
.L_x_314:
[----:B------:R-:W0:Y:S01]  /*b2b0*/  LDC R4, c[0x0][0x28c] ;  /* 0x0000a300ff047b82 */ /* 0x000e220000000800 */
[----:B------:R-:W-:Y:S01]  /*b2c0*/  BSSY B1, `(.L_x_294) ;  /* 0x000003b000017945 */ /* 0x000fe20003800000 */
[----:B0-----:R-:W-:-:S13]  /*b2d0*/  ISETP.LT.OR P6, PT, R4, 0x1, !P6 ;  /* 0x000000010400780c */ /* 0x001fda00077c1670 */
[----:B------:R-:W-:Y:S05]  /*b2e0*/  @P6 BRA `(.L_x_295) ;  /* 0x0000000000e06947 */ /* 0x000fea0003800000 */
[----:B------:R-:W-:Y:S02]  /*b2f0*/  IMAD R13, R13, 0x2, R10 ;  /* 0x000000020d0d7824 */ /* 0x000fe400078e020a */
[----:B------:R-:W-:Y:S02]  /*b300*/  IMAD.SHL.U32 R20, R7, 0x80, RZ ;  /* 0x0000008007147824 */ /* 0x000fe400078e00ff */
[----:B------:R-:W-:Y:S02]  /*b310*/  IMAD.MOV.U32 R21, RZ, RZ, RZ ;  /* 0x000000ffff157224 */ /* 0x000fe400078e00ff */
[----:B------:R-:W-:Y:S02]  /*b320*/  IMAD.MOV.U32 R4, RZ, RZ, R11 ;  /* 0x000000ffff047224 */ /* 0x000fe400078e000b */
[----:B------:R-:W-:Y:S02]  /*b330*/  IMAD.MOV.U32 R5, RZ, RZ, R0 ;  /* 0x000000ffff057224 */ /* 0x000fe400078e0000 */
[----:B------:R-:W-:-:S02]  /*b340*/  IMAD.MOV.U32 R7, RZ, RZ, R3 ;  /* 0x000000ffff077224 */ /* 0x000fc400078e0003 */
[----:B------:R-:W-:-:S07]  /*b350*/  IMAD.SHL.U32 R15, R13, 0x80, RZ ;  /* 0x000000800d0f7824 */ /* 0x000fce00078e00ff */
.L_x_298:
[----:B------:R-:W0:Y:S01]  /*b360*/  S2UR UR5, SR_CgaCtaId ;  /* 0x00000000000579c3 */ /* 0x000e220000008800 */
[----:B------:R-:W-:Y:S02]  /*b370*/  MOV R13, 0x400 ;  /* 0x00000400000d7802 */ /* 0x000fe40000000f00 */
[----:B------:R-:W-:-:S13]  /*b380*/  LOP3.LUT P1, RZ, R18, 0x7f, RZ, 0xc0, !PT ;  /* 0x0000007f12ff7812 */ /* 0x000fda000782c0ff */
[----:B------:R-:W1:Y:S01]  /*b390*/  @!P1 LDC R14, c[0x0][0x500] ;  /* 0x00014000ff0e9b82 */ /* 0x000e620000000800 */
[----:B0-----:R-:W-:-:S05]  /*b3a0*/  IMAD.U32 R10, RZ, RZ, UR5 ;  /* 0x00000005ff0a7e24 */ /* 0x001fca000f8e00ff */
[----:B------:R-:W-:Y:S02]  /*b3b0*/  LEA R24, R10, R13, 0x18 ;  /* 0x0000000d0a187211 */ /* 0x000fe400078ec0ff */
[----:B------:R-:W-:-:S03]  /*b3c0*/  SHF.L.U32 R13, R5, 0x1f, RZ ;  /* 0x0000001f050d7819 */ /* 0x000fc600000006ff */
[----:B------:R-:W-:-:S04]  /*b3d0*/  IMAD R22, R7, 0x8, R24 ;  /* 0x0000000807167824 */ /* 0x000fc800078e0218 */
[----:B------:R-:W0:Y:S02]  /*b3e0*/  SYNCS.PHASECHK.TRANS64.TRYWAIT P0, [R22+URZ+0x20], R13 ;  /* 0x0000200d160075a7 */ /* 0x000e24000800017f */
[----:B01----:R-:W-:Y:S05]  /*b3f0*/  @!P0 BRA `(.L_x_296) ;  /* 0x0000000c00788947 */ /* 0x003fea0003800000 */
.L_x_315:
[----:B0-----:R-:W-:Y:S01]  /*b400*/  PRMT R13, R12, 0x9910, RZ ;  /* 0x000099100c0d7816 */ /* 0x001fe200000000ff */
[----:B------:R0:W-:Y:S03]  /*b410*/  @!P1 SYNCS.ARRIVE.TRANS64 RZ, [R22+URZ], R14 ;  /* 0x0000000e16ff99a7 */ /* 0x0001e6000800003f */
[----:B------:R-:W-:-:S13]  /*b420*/  ISETP.NE.AND P0, PT, R13, 0x2, PT ;  /* 0x000000020d00780c */ /* 0x000fda0003f05270 */
[----:B0-----:R-:W-:Y:S05]  /*b430*/  @P0 BRA `(.L_x_297) ;  /* 0x0000000000040947 */ /* 0x001fea0003800000 */
[----:B------:R-:W-:Y:S01]  /*b440*/  BPT.TRAP 0x1 ;  /* 0x000000040000795c */ /* 0x000fe20000300000 */
.L_x_297:
[----:B------:R-:W-:Y:S01]  /*b450*/  IMAD R13, R7, 0x2, R10 ;  /* 0x00000002070d7824 */ /* 0x000fe200078e020a */
[----:B------:R-:W-:Y:S01]  /*b460*/  R2UR UR9, R22 ;  /* 0x00000000160972ca */ /* 0x000fe200000e0000 */
[----:B------:R-:W-:Y:S01]  /*b470*/  VIADD R4, R4, 0xffffffff ;  /* 0xffffffff04047836 */ /* 0x000fe20000000000 */
[----:B------:R-:W-:Y:S01]  /*b480*/  UIADD3 UR6, UP0, UR24, 0xf0, URZ ;  /* 0x000000f018067890 */ /* 0x000fe2000ff1e03f */
[----:B------:R-:W-:Y:S01]  /*b490*/  IMAD.SHL.U32 R13, R13, 0x1000, RZ ;  /* 0x000010000d0d7824 */ /* 0x000fe200078e00ff */
[----:B------:R-:W-:Y:S01]  /*b4a0*/  R2UR UR11, R15 ;  /* 0x000000000f0b72ca */ /* 0x000fe200000e0000 */
[----:B------:R-:W-:Y:S01]  /*b4b0*/  UIADD3 UR26, UP1, UR24, 0x1f0, URZ ;  /* 0x000001f0181a7890 */ /* 0x000fe2000ff3e03f */
[----:B------:R-:W-:Y:S01]  /*b4c0*/  R2UR UR10, R21 ;  /* 0x00000000150a72ca */ /* 0x000fe200000e0000 */
[--C-:B------:R-:W-:Y:S01]  /*b4d0*/  IMAD R13, R13, 0x4, R24.reuse ;  /* 0x000000040d0d7824 */ /* 0x100fe200078e0218 */
[----:B------:R-:W-:Y:S01]  /*b4e0*/  R2UR UR12, R6 ;  /* 0x00000000060c72ca */ /* 0x000fe200000e0000 */
[----:B------:R-:W-:Y:S01]  /*b4f0*/  IMAD R24, R7, 0x4000, R24 ;  /* 0x0000400007187824 */ /* 0x000fe200078e0218 */
[----:B------:R-:W-:Y:S01]  /*b500*/  R2UR UR19, R20 ;  /* 0x00000000141372ca */ /* 0x000fe200000e0000 */
[----:B------:R-:W-:Y:S01]  /*b510*/  UIADD3.X UR7, URZ, UR25, URZ, UP0, !UPT ;  /* 0x000000193f077290 */ /* 0x000fe200087fe43f */
[----:B------:R-:W-:Y:S01]  /*b520*/  R2UR UR5, R13 ;  /* 0x000000000d0572ca */ /* 0x000fe200000e0000 */
[----:B------:R-:W-:Y:S01]  /*b530*/  VIADD R7, R7, 0x1 ;  /* 0x0000000107077836 */ /* 0x000fe20000000000 */
[----:B------:R-:W-:Y:S01]  /*b540*/  R2UR UR8, R24 ;  /* 0x00000000180872ca */ /* 0x000fe200000e0000 */
[----:B------:R-:W-:Y:S01]  /*b550*/  UIADD3.X UR27, URZ, UR25, URZ, UP1, !UPT ;  /* 0x000000193f1b7290 */ /* 0x000fe20008ffe43f */
[----:B------:R-:W-:Y:S01]  /*b560*/  ISETP.GT.AND P1, PT, R4, 0x1, PT ;  /* 0x000000010400780c */ /* 0x000fe20003f24270 */
[----:B------:R-:W-:Y:S01]  /*b570*/  UMOV UR20, 0x30000 ;  /* 0x0003000000147882 */ /* 0x000fe20000000000 */
[----:B------:R-:W-:Y:S01]  /*b580*/  UMOV UR14, 0x0 ;  /* 0x00000000000e7882 */ /* 0x000fe20000000000 */
[----:B------:R-:W-:Y:S01]  /*b590*/  UMOV UR15, 0x10000000 ;  /* 0x10000000000f7882 */ /* 0x000fe20000000000 */
[----:B------:R-:W-:Y:S01]  /*b5a0*/  ISETP.NE.AND P0, PT, R7, 0x4, PT ;  /* 0x000000040700780c */ /* 0x000fe20003f05270 */
[----:B------:R-:W-:-:S03]  /*b5b0*/  VIADD R21, R21, 0x20 ;  /* 0x0000002015157836 */ /* 0x000fc60000000000 */
[----:B------:R-:W-:Y:S01]  /*b5c0*/  SEL R14, RZ, 0x1, P0 ;  /* 0x00000001ff0e7807 */ /* 0x000fe20000000000 */
[----:B------:R-:W-:Y:S01]  /*b5d0*/  UIADD3 UR5, UR5, 0x100, URZ ;  /* 0x0000010005057890 */ /* 0x000fe2000fffe03f */
[----:B------:R-:W-:Y:S01]  /*b5e0*/  SEL R7, R7, RZ, P0 ;  /* 0x000000ff07077207 */ /* 0x000fe20000000000 */
[----:B------:R-:W-:Y:S01]  /*b5f0*/  UIADD3 UR16, UR8, 0x20100, URZ ;  /* 0x0002010008107890 */ /* 0x000fe2000fffe03f */
[----:B------:R-:W-:-:S04]  /*b600*/  LOP3.LUT R5, R5, R14, RZ, 0x3c, !PT ;  /* 0x0000000e05057212 */ /* 0x000fc800078e3cff */
[----:B------:R-:W-:Y:S02]  /*b610*/  UMOV UR8, UR5 ;  /* 0x0000000500087c82 */ /* 0x000fe40008000000 */
[----:B------:R0:W-:Y:S02]  /*b620*/  UTMALDG.3D.MULTICAST [UR8], [UR6], UR20, desc[UR14] ;  /* 0x00000e08060073b4 */ /* 0x0001e40008011814 */
[----:B0-----:R-:W-:Y:S01]  /*b630*/  UMOV UR8, UR16 ;  /* 0x0000001000087c82 */ /* 0x001fe20008000000 */
[----:B------:R-:W-:Y:S02]  /*b640*/  UMOV UR11, UR19 ;  /* 0x00000013000b7c82 */ /* 0x000fe40008000000 */
[----:B------:R0:W-:Y:S02]  /*b650*/  UTMALDG.3D [UR8], [UR26], desc[UR14] ;  /* 0x00000e081a0075b4 */ /* 0x0001e40008011000 */
[----:B0-----:R-:W-:Y:S05]  /*b660*/  @P1 BRA `(.L_x_298) ;  /* 0xfffffffc003c1947 */ /* 0x001fea000383ffff */
.L_x_295:
[----:B------:R-:W-:Y:S05]  /*b670*/  BSYNC B1 ;  /* 0x0000000000017941 */ /* 0x000fea0003800000 */
.L_x_294:
[----:B------:R-:W-:Y:S01]  /*b680*/  LOP3.LUT P1, RZ, R9, 0xff, RZ, 0xc0, !PT ;  /* 0x000000ff09ff7812 */ /* 0x000fe2000782c0ff */
[----:B------:R-:W-:Y:S01]  /*b690*/  IMAD.IADD R3, R8, 0x1, R3 ;  /* 0x0000000108037824 */ /* 0x000fe200078e0203 */
[----:B------:R-:W-:Y:S01]  /*b6a0*/  IADD3 R16, P2, R16, UR22, RZ ;  /* 0x0000001610107c10 */ /* 0x000fe2000ff5e0ff */
[----:B------:R-:W-:Y:S01]  /*b6b0*/  ULDC.64 UR6, c[0x0][0x650] ;  /* 0x0001940000067ab9 */ /* 0x000fe20000000a00 */
[----:B------:R-:W-:Y:S01]  /*b6c0*/  BSSY B1, `(.L_x_299) ;  /* 0x000006c000017945 */ /* 0x000fe20003800000 */
[----:B------:R-:W-:Y:S01]  /*b6d0*/  IMAD.MOV.U32 R13, RZ, RZ, -0x1 ;  /* 0xffffffffff0d7424 */ /* 0x000fe200078e00ff */
[----:B------:R-:W-:Y:S01]  /*b6e0*/  ISETP.GT.U32.AND P0, PT, R3, 0x3, PT ;  /* 0x000000030300780c */ /* 0x000fe20003f04070 */
[----:B------:R-:W-:Y:S01]  /*b6f0*/  IMAD.MOV.U32 R7, RZ, RZ, -0x1 ;  /* 0xffffffffff077424 */ /* 0x000fe200078e00ff */
[----:B------:R-:W-:Y:S01]  /*b700*/  SHF.R.U32.HI R4, RZ, 0x2, R3 ;  /* 0x00000002ff047819 */ /* 0x000fe20000011603 */
[----:B------:R-:W-:Y:S01]  /*b710*/  IMAD.MOV.U32 R6, RZ, RZ, -0x1 ;  /* 0xffffffffff067424 */ /* 0x000fe200078e00ff */
[----:B------:R-:W-:-:S02]  /*b720*/  ISETP.LT.U32.AND P0, PT, R8, 0x4, P0 ;  /* 0x000000040800780c */ /* 0x000fc40000701070 */
[----:B------:R-:W-:Y:S01]  /*b730*/  IADD3.X R17, R17, UR13, RZ, P2, !PT ;  /* 0x0000000d11117c10 */ /* 0x000fe200097fe4ff */
[----:B------:R-:W0:Y:S01]  /*b740*/  @P1 S2R R10, SR_CgaCtaId ;  /* 0x00000000000a1919 */ /* 0x000e220000008800 */
[----:B------:R-:W-:Y:S02]  /*b750*/  @P1 MOV R5, 0x400 ;  /* 0x0000040000051802 */ /* 0x000fe40000000f00 */
[----:B------:R-:W-:Y:S02]  /*b760*/  ISETP.GE.U32.AND P2, PT, R16, UR6, PT ;  /* 0x0000000610007c0c */ /* 0x000fe4000bf46070 */
[----:B------:R-:W-:Y:S02]  /*b770*/  LOP3.LUT R4, R4, 0x1, RZ, 0xc0, !PT ;  /* 0x0000000104047812 */ /* 0x000fe400078ec0ff */
[----:B------:R-:W-:Y:S02]  /*b780*/  LOP3.LUT R3, R3, 0x3, RZ, 0xc0, !PT ;  /* 0x0000000303037812 */ /* 0x000fe400078ec0ff */
[----:B------:R-:W-:-:S02]  /*b790*/  PRMT R9, RZ, 0x7610, R9 ;  /* 0x00007610ff097816 */ /* 0x000fc40000000009 */
[----:B0-----:R-:W-:-:S04]  /*b7a0*/  @P1 LEA R5, R10, R5, 0x18 ;  /* 0x000000050a051211 */ /* 0x001fc800078ec0ff */
[----:B------:R0:W-:Y:S01]  /*b7b0*/  @P1 SYNCS.ARRIVE.TRANS64.A1T0 RZ, [R5+URZ+0x58], RZ ;  /* 0x000058ff05ff19a7 */ /* 0x0001e2000810003f */
[----:B------:R-:W-:-:S04]  /*b7c0*/  ISETP.NE.U32.AND P1, PT, R4, 0x1, PT ;  /* 0x000000010400780c */ /* 0x000fc80003f25070 */
[----:B------:R-:W-:Y:S02]  /*b7d0*/  ISETP.GT.U32.AND P1, PT, R8, 0x3, !P1 ;  /* 0x000000030800780c */ /* 0x000fe40004f24070 */
[----:B0-----:R-:W-:Y:S02]  /*b7e0*/  SEL R5, RZ, 0x1, !P0 ;  /* 0x00000001ff057807 */ /* 0x001fe40004000000 */
[----:B------:R-:W-:Y:S02]  /*b7f0*/  ISETP.GE.U32.AND.EX P0, PT, R17, UR7, PT, P2 ;  /* 0x0000000711007c0c */ /* 0x000fe4000bf06120 */
[----:B------:R-:W-:-:S04]  /*b800*/  SEL R4, RZ, 0x1, !P1 ;  /* 0x00000001ff047807 */ /* 0x000fc80004800000 */
[----:B------:R-:W-:Y:S02]  /*b810*/  LOP3.LUT R0, R4, R0, R5, 0x96, !PT ;  /* 0x0000000004007212 */ /* 0x000fe400078e9605 */
[----:B------:R-:W-:-:S05]  /*b820*/  PRMT R4, RZ, 0x7610, R4 ;  /* 0x00007610ff047816 */ /* 0x000fca0000000004 */
[----:B------:R-:W-:Y:S05]  /*b830*/  @P0 BRA `(.L_x_300) ;  /* 0x0000000400500947 */ /* 0x000fea0003800000 */
[----:B------:R-:W0:Y:S01]  /*b840*/  S2R R15, SR_CTAID.X ;  /* 0x00000000000f7919 */ /* 0x000e220000002500 */
[----:B------:R-:W-:Y:S01]  /*b850*/  ULDC.64 UR6, c[0x0][0x628] ;  /* 0x00018a0000067ab9 */ /* 0x000fe20000000a00 */
[----:B------:R-:W1:Y:S01]  /*b860*/  LDC R20, c[0x0][0x144] ;  /* 0x00005100ff147b82 */ /* 0x000e620000000800 */
[----:B------:R-:W-:Y:S01]  /*b870*/  ISETP.NE.U32.AND P0, PT, RZ, UR6, PT ;  /* 0x00000006ff007c0c */ /* 0x000fe2000bf05070 */
[----:B------:R-:W2:Y:S01]  /*b880*/  S2R R13, SR_CTAID.Y ;  /* 0x00000000000d7919 */ /* 0x000ea20000002600 */
[----:B------:R-:W-:Y:S01]  /*b890*/  ULDC UR8, c[0x0][0x630] ;  /* 0x00018c0000087ab9 */ /* 0x000fe20000000800 */
[----:B------:R-:W-:Y:S01]  /*b8a0*/  ULDC UR9, c[0x0][0x150] ;  /* 0x0000540000097ab9 */ /* 0x000fe20000000800 */
[----:B------:R-:W-:Y:S01]  /*b8b0*/  ISETP.NE.AND.EX P0, PT, RZ, UR7, PT, P0 ;  /* 0x00000007ff007c0c */ /* 0x000fe2000bf05300 */
[----:B------:R-:W-:Y:S02]  /*b8c0*/  IMAD.MOV.U32 R4, RZ, RZ, R16 ;  /* 0x000000ffff047224 */ /* 0x000fe400078e0010 */
[----:B------:R-:W-:Y:S01]  /*b8d0*/  IMAD.MOV.U32 R5, RZ, RZ, R17 ;  /* 0x000000ffff057224 */ /* 0x000fe200078e0011 */
[----:B0-----:R-:W-:-:S09]  /*b8e0*/  I2FP.F32.U32 R22, R15 ;  /* 0x0000000f00167245 */ /* 0x001fd20000201000 */
[----:B------:R-:W-:Y:S05]  /*b8f0*/  @!P0 BRA `(.L_x_301) ;  /* 0x0000000000288947 */ /* 0x000fea0003800000 */
[----:B------:R-:W-:Y:S02]  /*b900*/  ULDC UR5, c[0x0][0x634] ;  /* 0x00018d0000057ab9 */ /* 0x000fe40000000800 */
[----:B------:R-:W-:-:S05]  /*b910*/  IADD3 R5, P0, R16, UR5, RZ ;  /* 0x0000000510057c10 */ /* 0x000fca000ff1e0ff */
[----:B------:R-:W-:-:S04]  /*b920*/  IMAD.X R21, RZ, RZ, R17, P0 ;  /* 0x000000ffff157224 */ /* 0x000fc800000e0611 */
[----:B------:R-:W-:-:S04]  /*b930*/  IMAD.WIDE.U32 R6, R21, UR6, RZ ;  /* 0x0000000615067c25 */ /* 0x000fc8000f8e00ff */
[----:B------:R-:W-:-:S04]  /*b940*/  IMAD.WIDE.U32 R6, P0, R5, UR7, R6 ;  /* 0x0000000705067c25 */ /* 0x000fc8000f800006 */
[----:B------:R-:W-:-:S04]  /*b950*/  IMAD.WIDE.U32 R4, R5, UR6, RZ ;  /* 0x0000000605047c25 */ /* 0x000fc8000f8e00ff */
[----:B------:R-:W-:Y:S01]  /*b960*/  IMAD.MOV.U32 R4, RZ, RZ, R7 ;  /* 0x000000ffff047224 */ /* 0x000fe200078e0007 */
[----:B------:R-:W-:Y:S01]  /*b970*/  IADD3 RZ, P1, R5, R6, RZ ;  /* 0x0000000605ff7210 */ /* 0x000fe20007f3e0ff */
[----:B------:R-:W-:-:S04]  /*b980*/  IMAD.X R5, RZ, RZ, RZ, P0 ;  /* 0x000000ffff057224 */ /* 0x000fc800000e06ff */
[----:B------:R-:W-:-:S08]  /*b990*/  IMAD.WIDE.U32.X R4, R21, UR7, R4, P1 ;  /* 0x0000000715047c25 */ /* 0x000fd000088e0404 */
.L_x_301:
[----:B------:R-:W-:Y:S01]  /*b9a0*/  FMUL R22, R22, UR9 ;  /* 0x0000000916167c20 */ /* 0x000fe20008400000 */
[--C-:B------:R-:W-:Y:S01]  /*b9b0*/  SHF.R.U64 R14, R4, UR8, R5.reuse ;  /* 0x00000008040e7c19 */ /* 0x100fe20008001205 */
[----:B------:R-:W-:Y:S01]  /*b9c0*/  ULDC.64 UR6, c[0x0][0x620] ;  /* 0x0001880000067ab9 */ /* 0x000fe20000000a00 */
[----:B------:R-:W-:Y:S01]  /*b9d0*/  SHF.R.U32.HI R4, RZ, UR8, R5 ;  /* 0x00000008ff047c19 */ /* 0x000fe20008011605 */
[----:B------:R-:W-:Y:S01]  /*b9e0*/  ULDC.64 UR8, c[0x0][0x640] ;  /* 0x0001900000087ab9 */ /* 0x000fe20000000a00 */
[----:B------:R-:W-:Y:S01]  /*b9f0*/  IADD3 R5, P0, RZ, -R14, RZ ;  /* 0x8000000eff057210 */ /* 0x000fe20007f1e0ff */
[----:B------:R-:W0:Y:S01]  /*ba00*/  F2I.U32.TRUNC.NTZ R22, R22 ;  /* 0x0000001600167305 */ /* 0x000e22000020f000 */
[----:B------:R-:W-:-:S03]  /*ba10*/  ULDC UR5, c[0x0][0x618] ;  /* 0x0001860000057ab9 */ /* 0x000fc60000000800 */
[----:B------:R-:W-:Y:S01]  /*ba20*/  IMAD.X R4, RZ, RZ, ~R4, P0 ;  /* 0x000000ffff047224 */ /* 0x000fe200000e0e04 */
[----:B------:R-:W-:-:S03]  /*ba30*/  ISETP.NE.U32.AND P0, PT, RZ, UR8, PT ;  /* 0x00000008ff007c0c */ /* 0x000fc6000bf05070 */
[----:B------:R-:W-:Y:S01]  /*ba40*/  IMAD R4, R4, UR6, RZ ;  /* 0x0000000604047c24 */ /* 0x000fe2000f8e02ff */
[----:B------:R-:W-:-:S03]  /*ba50*/  ISETP.NE.AND.EX P0, PT, RZ, UR9, PT, P0 ;  /* 0x00000009ff007c0c */ /* 0x000fc6000bf05300 */
[C---:B------:R-:W-:Y:S02]  /*ba60*/  IMAD R7, R5.reuse, UR7, R4 ;  /* 0x0000000705077c24 */ /* 0x040fe4000f8e0204 */
[----:B------:R-:W-:Y:S01]  /*ba70*/  IMAD.WIDE.U32 R4, R5, UR6, R16 ;  /* 0x0000000605047c25 */ /* 0x000fe2000f8e0010 */
[----:B------:R-:W-:-:S03]  /*ba80*/  ULDC UR6, c[0x0][0x154] ;  /* 0x0000550000067ab9 */ /* 0x000fc60000000800 */
[----:B0-----:R-:W-:Y:S02]  /*ba90*/  IMAD.MOV R6, RZ, RZ, -R22 ;  /* 0x000000ffff067224 */ /* 0x001fe400078e0a16 */
[----:B------:R-:W-:Y:S02]  /*baa0*/  IMAD.IADD R5, R5, 0x1, R7 ;  /* 0x0000000105057824 */ /* 0x000fe400078e0207 */
[----:B-1----:R-:W-:Y:S01]  /*bab0*/  IMAD R15, R20, R6, R15 ;  /* 0x00000006140f7224 */ /* 0x002fe200078e020f */
[----:B--2---:R-:W-:Y:S01]  /*bac0*/  I2FP.F32.U32 R6, R13 ;  /* 0x0000000d00067245 */ /* 0x004fe20000201000 */
[----:B------:R-:W0:Y:S01]  /*bad0*/  LDC R20, c[0x0][0x148] ;  /* 0x00005200ff147b82 */ /* 0x000e220000000800 */
[--C-:B------:R-:W-:Y:S02]  /*bae0*/  SHF.R.U64 R21, R4, UR5, R5.reuse ;  /* 0x0000000504157c19 */ /* 0x100fe40008001205 */
[----:B------:R-:W-:Y:S01]  /*baf0*/  SHF.R.U32.HI R4, RZ, UR5, R5 ;  /* 0x00000005ff047c19 */ /* 0x000fe20008011605 */
[----:B------:R-:W-:Y:S01]  /*bb00*/  FMUL R6, R6, UR6 ;  /* 0x0000000606067c20 */ /* 0x000fe20008400000 */
[----:B------:R-:W-:-:S02]  /*bb10*/  ULDC UR5, c[0x0][0x608] ;  /* 0x0001820000057ab9 */ /* 0x000fc40000000800 */
[--C-:B------:R-:W-:Y:S01]  /*bb20*/  SHF.R.U64 R23, R21, UR5, R4.reuse ;  /* 0x0000000515177c19 */ /* 0x100fe20008001204 */
[----:B------:R1:W2:Y:S01]  /*bb30*/  F2I.U32.TRUNC.NTZ R24, R6 ;  /* 0x0000000600187305 */ /* 0x0002a2000020f000 */
[----:B------:R-:W-:Y:S01]  /*bb40*/  SHF.R.U32.HI R4, RZ, UR5, R4 ;  /* 0x00000005ff047c19 */ /* 0x000fe20008011604 */
[----:B------:R-:W-:-:S03]  /*bb50*/  ULDC UR5, c[0x0][0x658] ;  /* 0x0001960000057ab9 */ /* 0x000fc60000000800 */
[--C-:B------:R-:W-:Y:S02]  /*bb60*/  SHF.R.U64 R22, R23, UR5, R4.reuse ;  /* 0x0000000517167c19 */ /* 0x100fe40008001204 */
[----:B------:R-:W-:-:S03]  /*bb70*/  SHF.R.U32.HI R25, RZ, UR5, R4 ;  /* 0x00000005ff197c19 */ /* 0x000fc60008011604 */
[----:B------:R-:W-:Y:S02]  /*bb80*/  IMAD.MOV.U32 R4, RZ, RZ, R22 ;  /* 0x000000ffff047224 */ /* 0x000fe400078e0016 */
[----:B------:R-:W-:Y:S01]  /*bb90*/  IMAD.MOV.U32 R5, RZ, RZ, R25 ;  /* 0x000000ffff057224 */ /* 0x000fe200078e0019 */
[----:B-1----:R-:W-:Y:S06]  /*bba0*/  @!P0 BRA `(.L_x_302) ;  /* 0x0000000000288947 */ /* 0x002fec0003800000 */
        /* <DEDUP_REMOVED lines=10> */
.L_x_302:
[----:B------:R-:W-:Y:S01]  /*bc50*/  ISETP.NE.AND P0, PT, R2, 0x1, PT ;  /* 0x000000010200780c */ /* 0x000fe20003f05270 */
[----:B------:R-:W-:Y:S01]  /*bc60*/  ULDC UR5, c[0x0][0x648] ;  /* 0x0001920000057ab9 */ /* 0x000fe20000000800 */
[----:B------:R-:W-:Y:S01]  /*bc70*/  LOP3.LUT R23, R23, UR17, RZ, 0xc0, !PT ;  /* 0x0000001117177c12 */ /* 0x000fe2000f8ec0ff */
[----:B--2---:R-:W-:Y:S01]  /*bc80*/  IMAD.MOV R24, RZ, RZ, -R24 ;  /* 0x000000ffff187224 */ /* 0x004fe200078e0a18 */
[----:B------:R-:W-:Y:S01]  /*bc90*/  SHF.R.U64 R4, R4, UR5, R5 ;  /* 0x0000000504047c19 */ /* 0x000fe20008001205 */
[----:B------:R-:W-:Y:S01]  /*bca0*/  ULDC UR5, c[0x0][0x638] ;  /* 0x00018e0000057ab9 */ /* 0x000fe20000000800 */
[----:B------:R-:W-:Y:S01]  /*bcb0*/  LOP3.LUT R21, R21, UR4, RZ, 0xc0, !PT ;  /* 0x0000000415157c12 */ /* 0x000fe2000f8ec0ff */
[----:B------:R-:W-:Y:S01]  /*bcc0*/  ULDC UR6, c[0x0][0x610] ;  /* 0x0001840000067ab9 */ /* 0x000fe20000000800 */
[----:B------:R-:W-:Y:S02]  /*bcd0*/  IMAD.MOV.U32 R6, RZ, RZ, R14 ;  /* 0x000000ffff067224 */ /* 0x000fe400078e000e */
[----:B------:R-:W-:-:S02]  /*bce0*/  IMAD.MOV R5, RZ, RZ, -R4 ;  /* 0x000000ffff057224 */ /* 0x000fc400078e0a04 */
[----:B------:R-:W-:Y:S02]  /*bcf0*/  IMAD R4, R4, UR18, R23 ;  /* 0x0000001204047c24 */ /* 0x000fe4000f8e0217 */
[----:B0-----:R-:W-:Y:S02]  /*bd00*/  @P0 IMAD R15, R20, R24, R13 ;  /* 0x00000018140f0224 */ /* 0x001fe400078e020d */
[----:B------:R-:W-:Y:S01]  /*bd10*/  IMAD R22, R5, UR5, R22 ;  /* 0x0000000505167c24 */ /* 0x000fe2000f8e0216 */
[----:B------:R-:W-:Y:S01]  /*bd20*/  ULDC UR5, c[0x0][0x600] ;  /* 0x0001800000057ab9 */ /* 0x000fe20000000800 */
[----:B------:R-:W-:Y:S02]  /*bd30*/  IMAD R15, R4, UR6, R15 ;  /* 0x00000006040f7c24 */ /* 0x000fe4000f8e020f */
[----:B------:R-:W-:Y:S02]  /*bd40*/  IMAD R22, R22, UR5, R21 ;  /* 0x0000000516167c24 */ /* 0x000fe4000f8e0215 */
[----:B------:R-:W-:-:S03]  /*bd50*/  IMAD.MOV.U32 R4, RZ, RZ, 0x1 ;  /* 0x00000001ff047424 */ /* 0x000fc600078e00ff */
[----:B------:R-:W-:Y:S02]  /*bd60*/  SEL R7, R22, R15, !P0 ;  /* 0x0000000f16077207 */ /* 0x000fe40004000000 */
[----:B------:R-:W-:-:S07]  /*bd70*/  SEL R13, R15, R22, !P0 ;  /* 0x000000160f0d7207 */ /* 0x000fce0004000000 */
.L_x_300:
[----:B------:R-:W-:Y:S05]  /*bd80*/  BSYNC B1 ;  /* 0x0000000000017941 */ /* 0x000fea0003800000 */
.L_x_299:
[----:B------:R-:W-:-:S13]  /*bd90*/  LOP3.LUT P0, RZ, R4, 0xff, RZ, 0xc0, !PT ;  /* 0x000000ff04ff7812 */ /* 0x000fda000780c0ff */
[----:B------:R-:W-:Y:S05]  /*bda0*/  @P0 BRA `(.L_x_303) ;  /* 0xfffffff400340947 */ /* 0x000fea000383ffff */
[----:B------:R-:W-:Y:S05]  /*bdb0*/  BSYNC B0 ;  /* 0x0000000000007941 */ /* 0x000fea0003800000 */
.L_x_292:
[----:B------:R-:W-:-:S03]  /*bdc0*/  UMOV UR5, 0xffffffff ;  /* 0xffffffff00057882 */ /* 0x000fc60000000000 */
[----:B------:R-:W-:Y:S05]  /*bdd0*/  BRA.DIV UR5, `(.L_x_304) ;  /* 0x0000000605147947 */ /* 0x000fea000b800000 */
[----:B------:R-:W-:-:S13]  /*bde0*/  ELECT P6, URZ, PT ;  /* 0x00000000003f782f */ /* 0x000fda00038c0000 */
.L_x_318:
[----:B------:R-:W-:Y:S04]  /*bdf0*/  BSSY B0, `(.L_x_305) ;  /* 0x000002b000007945 */ /* 0x000fe80003800000 */
[----:B------:R-:W-:Y:S05]  /*be00*/  @!P6 BRA `(.L_x_306) ;  /* 0x0000000000a4e947 */ /* 0x000fea0003800000 */
[----:B------:R-:W-:-:S04]  /*be10*/  LOP3.LUT R19, R19, 0x2, RZ, 0xfc, !PT ;  /* 0x0000000213137812 */ /* 0x000fc800078efcff */
[----:B------:R-:W-:-:S13]  /*be20*/  ISETP.NE.AND P0, PT, R19, 0x3, PT ;  /* 0x000000031300780c */ /* 0x000fda0003f05270 */
[----:B------:R-:W-:Y:S05]  /*be30*/  @!P0 BRA `(.L_x_307) ;  /* 0x0000000000048947 */ /* 0x000fea0003800000 */
[----:B------:R-:W-:Y:S01]  /*be40*/  BPT.TRAP 0x1 ;  /* 0x000000040000795c */ /* 0x000fe20000300000 */
.L_x_307:
[----:B------:R-:W0:Y:S01]  /*be50*/  S2R R5, SR_CgaCtaId ;  /* 0x0000000000057919 */ /* 0x000e220000008800 */
[----:B------:R-:W-:Y:S02]  /*be60*/  MOV R2, 0x400 ;  /* 0x0000040000027802 */ /* 0x000fe40000000f00 */
[----:B------:R-:W-:Y:S02]  /*be70*/  SHF.L.U32 R4, R0, 0x1f, RZ ;  /* 0x0000001f00047819 */ /* 0x000fe400000006ff */
[----:B0-----:R-:W-:-:S05]  /*be80*/  LEA R2, R5, R2, 0x18 ;  /* 0x0000000205027211 */ /* 0x001fca00078ec0ff */
[----:B------:R-:W-:-:S04]  /*be90*/  VIADD R2, R2, 0x20 ;  /* 0x0000002002027836 */ /* 0x000fc80000000000 */
[C---:B------:R-:W-:Y:S02]  /*bea0*/  IMAD R7, R3.reuse, 0x8, R2 ;  /* 0x0000000803077824 */ /* 0x040fe400078e0202 */
[----:B------:R-:W-:Y:S02]  /*beb0*/  VIADD R3, R3, 0x1 ;  /* 0x0000000103037836 */ /* 0x000fe40000000000 */
[----:B------:R-:W0:Y:S03]  /*bec0*/  SYNCS.PHASECHK.TRANS64.TRYWAIT P0, [R7+URZ], R4 ;  /* 0x00000004070075a7 */ /* 0x000e26000800017f */
[----:B------:R-:W-:-:S04]  /*bed0*/  ISETP.NE.AND P1, PT, R3, 0x4, PT ;  /* 0x000000040300780c */ /* 0x000fc80003f25270 */
[----:B------:R-:W-:Y:S02]  /*bee0*/  SEL R5, RZ, 0x1, P1 ;  /* 0x00000001ff057807 */ /* 0x000fe40000800000 */
[----:B------:R-:W-:Y:S02]  /*bef0*/  SEL R3, R3, RZ, P1 ;  /* 0x000000ff03037207 */ /* 0x000fe40000800000 */
[----:B------:R-:W-:-:S03]  /*bf00*/  LOP3.LUT R6, R0, R5, RZ, 0x3c, !PT ;  /* 0x0000000500067212 */ /* 0x000fc600078e3cff */
[----:B------:R-:W-:Y:S01]  /*bf10*/  IMAD R8, R3, 0x8, R2 ;  /* 0x0000000803087824 */ /* 0x000fe200078e0202 */
[----:B------:R-:W-:Y:S01]  /*bf20*/  SHF.L.U32 R5, R6, 0x1f, RZ ;  /* 0x0000001f06057819 */ /* 0x000fe200000006ff */
[----:B0-----:R-:W-:Y:S06]  /*bf30*/  @!P0 BRA `(.L_x_308) ;  /* 0x0000000000dc8947 */ /* 0x001fec0003800000 */
.L_x_319:
[----:B------:R-:W1:Y:S01]  /*bf40*/  SYNCS.PHASECHK.TRANS64.TRYWAIT P0, [R8+URZ], R5 ;  /* 0x00000005080075a7 */ /* 0x000e62000800017f */
[----:B------:R-:W-:-:S05]  /*bf50*/  VIADD R0, R3, 0x1 ;  /* 0x0000000103007836 */ /* 0x000fca0000000000 */
[----:B------:R-:W-:-:S04]  /*bf60*/  ISETP.NE.AND P1, PT, R0, 0x4, PT ;  /* 0x000000040000780c */ /* 0x000fc80003f25270 */
[----:B------:R-:W-:Y:S02]  /*bf70*/  SEL R3, RZ, 0x1, P1 ;  /* 0x00000001ff037807 */ /* 0x000fe40000800000 */
[----:B0-----:R-:W-:Y:S02]  /*bf80*/  SEL R7, R0, RZ, P1 ;  /* 0x000000ff00077207 */ /* 0x001fe40000800000 */
[----:B------:R-:W-:-:S03]  /*bf90*/  LOP3.LUT R9, R6, R3, RZ, 0x3c, !PT ;  /* 0x0000000306097212 */ /* 0x000fc600078e3cff */
[----:B------:R-:W-:Y:S01]  /*bfa0*/  IMAD R11, R7, 0x8, R2 ;  /* 0x00000008070b7824 */ /* 0x000fe200078e0202 */
[----:B------:R-:W-:Y:S01]  /*bfb0*/  SHF.L.U32 R6, R9, 0x1f, RZ ;  /* 0x0000001f09067819 */ /* 0x000fe200000006ff */
[----:B-1----:R-:W-:Y:S06]  /*bfc0*/  @!P0 BRA `(.L_x_309) ;  /* 0x0000000000cc8947 */ /* 0x002fec0003800000 */
.L_x_320:
[----:B------:R-:W1:Y:S01]  /*bfd0*/  SYNCS.PHASECHK.TRANS64.TRYWAIT P0, [R11+URZ], R6 ;  /* 0x000000060b0075a7 */ /* 0x000e62000800017f */
[----:B------:R-:W-:-:S05]  /*bfe0*/  VIADD R0, R7, 0x1 ;  /* 0x0000000107007836 */ /* 0x000fca0000000000 */
[----:B------:R-:W-:-:S04]  /*bff0*/  ISETP.NE.AND P1, PT, R0, 0x4, PT ;  /* 0x000000040000780c */ /* 0x000fc80003f25270 */
[----:B------:R-:W-:Y:S02]  /*c000*/  SEL R4, RZ, 0x1, P1 ;  /* 0x00000001ff047807 */ /* 0x000fe40000800000 */
[----:B------:R-:W-:Y:S02]  /*c010*/  SEL R3, R0, RZ, P1 ;  /* 0x000000ff00037207 */ /* 0x000fe40000800000 */
[----:B------:R-:W-:Y:S01]  /*c020*/  LOP3.LUT R0, R9, R4, RZ, 0x3c, !PT ;  /* 0x0000000409007212 */ /* 0x000fe200078e3cff */
[----:B-1----:R-:W-:Y:S06]  /*c030*/  @!P0 BRA `(.L_x_310) ;  /* 0x0000000000c48947 */ /* 0x002fec0003800000 */
.L_x_321:
[----:B------:R-:W-:Y:S01]  /*c040*/  IMAD R3, R3, 0x8, R2 ;  /* 0x0000000803037824 */ /* 0x000fe200078e0202 */
[----:B------:R-:W-:-:S07]  /*c050*/  SHF.L.U32 R0, R0, 0x1f, RZ ;  /* 0x0000001f00007819 */ /* 0x000fce00000006ff */
.L_x_311:
[----:B--2---:R2:W3:Y:S02]  /*c060*/  SYNCS.PHASECHK.TRANS64.TRYWAIT P0, [R3+URZ], R0 ;  /* 0x00000000030075a7 */ /* 0x0044e4000800017f */
[----:B---3--:R-:W-:Y:S05]  /*c070*/  @!P0 NANOSLEEP.SYNCS 0x989680 ;  /* 0x009896800000895d */ /* 0x008fea0003900000 */
[----:B------:R-:W3:Y:S02]  /*c080*/  @!P0 SYNCS.PHASECHK.TRANS64 P0, [R3+URZ], R0 ;  /* 0x00000000030085a7 */ /* 0x000ee4000800007f */
[----:B---3--:R-:W-:Y:S05]  /*c090*/  @!P0 BRA `(.L_x_311) ;  /* 0xfffffffc00f08947 */ /* 0x008fea000383ffff */
.L_x_306:
[----:B------:R-:W-:Y:S05]  /*c0a0*/  BSYNC B0 ;  /* 0x0000000000007941 */ /* 0x000fea0003800000 */
.L_x_305:
[----:B------:R-:W-:Y:S05]  /*c0b0*/  EXIT ;  /* 0x000000000000794d */ /* 0x000fea0003800000 */
.L_x_21:
[----:B---3--:R3:W4:Y:S02]  /*c0c0*/  SYNCS.PHASECHK.TRANS64.TRYWAIT P1, [R3+URZ], R0 ;  /* 0x00000000030075a7 */ /* 0x008724000802017f */
[----:B----4-:R-:W-:Y:S05]  /*c0d0*/  @!P1 NANOSLEEP.SYNCS 0x989680 ;  /* 0x009896800000995d */ /* 0x010fea0003900000 */
[----:B------:R-:W4:Y:S02]  /*c0e0*/  @!P1 SYNCS.PHASECHK.TRANS64 P1, [R3+URZ], R0 ;  /* 0x00000000030095a7 */ /* 0x000f24000802007f */
[----:B----4-:R-:W-:Y:S05]  /*c0f0*/  @!P1 BRA `(.L_x_21) ;  /* 0xfffffffc00f09947 */ /* 0x010fea000383ffff */
[----:B------:R-:W-:Y:S05]  /*c100*/  BRA `(.L_x_20) ;  /* 0xffffff5000e87947 */ /* 0x000fea000383ffff */
.L_x_26:
[----:B-1----:R1:W2:Y:S02]  /*c110*/  SYNCS.PHASECHK.TRANS64.TRYWAIT P1, [R5+URZ], R4 ;  /* 0x00000004050075a7 */ /* 0x0022a4000802017f */
[----:B--2---:R-:W-:Y:S05]  /*c120*/  @!P1 NANOSLEEP.SYNCS 0x989680 ;  /* 0x009896800000995d */ /* 0x004fea0003900000 */
[----:B------:R-:W2:Y:S02]  /*c130*/  @!P1 SYNCS.PHASECHK.TRANS64 P1, [R5+URZ], R4 ;  /* 0x00000004050095a7 */ /* 0x000ea4000802007f */
[----:B--2---:R-:W-:Y:S05]  /*c140*/  @!P1 BRA `(.L_x_26) ;  /* 0xfffffffc00f09947 */ /* 0x004fea000383ffff */
[----:B------:R-:W-:Y:S05]  /*c150*/  BRA `(.L_x_25) ;  /* 0xffffff5800287947 */ /* 0x000fea000383ffff */
.L_x_293:
[----:B------:R-:W-:Y:S01]  /*c160*/  BSSY B1, `(.L_x_312) ;  /* 0x0000006000017945 */ /* 0x000fe20003800000 */
[----:B------:R-:W-:-:S07]  /*c170*/  IMAD.MOV.U32 R15, RZ, RZ, -0x1 ;  /* 0xffffffffff0f7424 */ /* 0x000fce00078e00ff */
[----:B------:R-:W-:Y:S05]  /*c180*/  WARPSYNC.COLLECTIVE R15, `(.L_x_313) ;  /* 0x000000000f0c7348 */ /* 0x000fea0003c00000 */
[----:B------:R-:W-:Y:S02]  /*c190*/  ELECT P6, UR62, PT ;  /* 0x00000000003e782f */ /* 0x000fe400038c0000 */
[----:B------:R-:W-:Y:S01]  /*c1a0*/  MOV R14, UR62 ;  /* 0x0000003e000e7c02 */ /* 0x000fe20008000f00 */
[----:B------:R-:W-:Y:S10]  /*c1b0*/  ENDCOLLECTIVE ;  /* 0x000000000000791b */ /* 0x000ff40003800000 */
.L_x_313:
[----:B------:R-:W-:Y:S05]  /*c1c0*/  BSYNC B1 ;  /* 0x0000000000017941 */ /* 0x000fea0003800000 */
.L_x_312:
[----:B------:R-:W-:Y:S05]  /*c1d0*/  BRA `(.L_x_314) ;  /* 0xfffffff000347947 */ /* 0x000fea000383ffff */
.L_x_296:
[----:B0-----:R0:W1:Y:S02]  /*c1e0*/  SYNCS.PHASECHK.TRANS64.TRYWAIT P0, [R22+URZ+0x20], R13 ;  /* 0x0000200d160075a7 */ /* 0x001064000800017f */
[----:B-1----:R-:W-:Y:S05]  /*c1f0*/  @!P0 NANOSLEEP.SYNCS 0x989680 ;  /* 0x009896800000895d */ /* 0x002fea0003900000 */
[----:B------:R-:W1:Y:S02]  /*c200*/  @!P0 SYNCS.PHASECHK.TRANS64 P0, [R22+URZ+0x20], R13 ;  /* 0x0000200d160085a7 */ /* 0x000e64000800007f */
[----:B-1----:R-:W-:Y:S05]  /*c210*/  @!P0 BRA `(.L_x_296) ;  /* 0xfffffffc00f08947 */ /* 0x002fea000383ffff */
[----:B------:R-:W-:Y:S05]  /*c220*/  BRA `(.L_x_315) ;  /* 0xfffffff000747947 */ /* 0x000fea000383ffff */
.L_x_304:
[----:B------:R-:W-:Y:S01]  /*c230*/  BSSY B0, `(.L_x_316) ;  /* 0x0000006000007945 */ /* 0x000fe20003800000 */
[----:B------:R-:W-:-:S07]  /*c240*/  IMAD.MOV.U32 R15, RZ, RZ, -0x1 ;  /* 0xffffffffff0f7424 */ /* 0x000fce00078e00ff */
[----:B------:R-:W-:Y:S05]  /*c250*/  WARPSYNC.COLLECTIVE R15, `(.L_x_317) ;  /* 0x000000000f0c7348 */ /* 0x000fea0003c00000 */
[----:B------:R-:W-:Y:S02]  /*c260*/  ELECT P6, UR62, PT ;  /* 0x00000000003e782f */ /* 0x000fe400038c0000 */
[----:B------:R-:W-:Y:S01]  /*c270*/  MOV R14, UR62 ;  /* 0x0000003e000e7c02 */ /* 0x000fe20008000f00 */
[----:B------:R-:W-:Y:S10]  /*c280*/  ENDCOLLECTIVE ;  /* 0x000000000000791b */ /* 0x000ff40003800000 */
.L_x_317:
[----:B------:R-:W-:Y:S05]  /*c290*/  BSYNC B0 ;  /* 0x0000000000007941 */ /* 0x000fea0003800000 */
.L_x_316:
[----:B------:R-:W-:Y:S05]  /*c2a0*/  BRA `(.L_x_318) ;  /* 0xfffffff800d07947 */ /* 0x000fea000383ffff */
.L_x_308:
[----:B0-----:R0:W1:Y:S02]  /*c2b0*/  SYNCS.PHASECHK.TRANS64.TRYWAIT P0, [R7+URZ], R4 ;  /* 0x00000004070075a7 */ /* 0x001064000800017f */
[----:B-1----:R-:W-:Y:S05]  /*c2c0*/  @!P0 NANOSLEEP.SYNCS 0x989680 ;  /* 0x009896800000895d */ /* 0x002fea0003900000 */
[----:B------:R-:W1:Y:S02]  /*c2d0*/  @!P0 SYNCS.PHASECHK.TRANS64 P0, [R7+URZ], R4 ;  /* 0x00000004070085a7 */ /* 0x000e64000800007f */
[----:B-1----:R-:W-:Y:S05]  /*c2e0*/  @!P0 BRA `(.L_x_308) ;  /* 0xfffffffc00f08947 */ /* 0x002fea000383ffff */
[----:B------:R-:W-:Y:S05]  /*c2f0*/  BRA `(.L_x_319) ;  /* 0xfffffffc00107947 */ /* 0x000fea000383ffff */
.L_x_309:
[----:B0-----:R0:W1:Y:S02]  /*c300*/  SYNCS.PHASECHK.TRANS64.TRYWAIT P0, [R8+URZ], R5 ;  /* 0x00000005080075a7 */ /* 0x001064000800017f */
[----:B-1----:R-:W-:Y:S05]  /*c310*/  @!P0 NANOSLEEP.SYNCS 0x989680 ;  /* 0x009896800000895d */ /* 0x002fea0003900000 */
[----:B------:R-:W1:Y:S02]  /*c320*/  @!P0 SYNCS.PHASECHK.TRANS64 P0, [R8+URZ], R5 ;  /* 0x00000005080085a7 */ /* 0x000e64000800007f */
[----:B-1----:R-:W-:Y:S05]  /*c330*/  @!P0 BRA `(.L_x_309) ;  /* 0xfffffffc00f08947 */ /* 0x002fea000383ffff */
[----:B------:R-:W-:Y:S05]  /*c340*/  BRA `(.L_x_320) ;  /* 0xfffffffc00207947 */ /* 0x000fea000383ffff */
.L_x_310:
[----:B-1----:R1:W2:Y:S02]  /*c350*/  SYNCS.PHASECHK.TRANS64.TRYWAIT P0, [R11+URZ], R6 ;  /* 0x000000060b0075a7 */ /* 0x0022a4000800017f */
[----:B--2---:R-:W-:Y:S05]  /*c360*/  @!P0 NANOSLEEP.SYNCS 0x989680 ;  /* 0x009896800000895d */ /* 0x004fea0003900000 */
[----:B------:R-:W2:Y:S02]  /*c370*/  @!P0 SYNCS.PHASECHK.TRANS64 P0, [R11+URZ], R6 ;  /* 0x000000060b0085a7 */ /* 0x000ea4000800007f */
[----:B--2---:R-:W-:Y:S05]  /*c380*/  @!P0 BRA `(.L_x_310) ;  /* 0xfffffffc00f08947 */ /* 0x004fea000383ffff */
[----:B------:R-:W-:Y:S05]  /*c390*/  BRA `(.L_x_321) ;  /* 0xfffffffc00287947 */ /* 0x000fea000383ffff */
.L_x_322:
[----:B------:R-:W-:-:S00]  /*c3a0*/  BRA `(.L_x_322) ;  /* 0xfffffffc00fc7947 */ /* 0x000fc0000383ffff */
[----:B------:R-:W-:-:S00]  /*c3b0*/  NOP ;  /* 0x0000000000007918 */ /* 0x000fc00000000000 */
        /* <DEDUP_REMOVED lines=12> */
.L_x_323:


//--------------------- .nv.global.init           --------------------------
	.section	.nv.global.init,"aw",@progbits
.nv.global.init:
	.type		$str$22,@object
	.size		$str$22,($str$23 - $str$22)
$str$22:
        /*0000*/ 	.byte	0x6b, 0x5f, 0x74, 0x69, 0x6c, 0x65, 0x5f, 0x63, 0x6f, 0x75, 0x6e, 0x74, 0x20, 0x3e, 0x3d, 0x20
        /*0010*/ 	.byte	0x31, 0x00
	.type		$str$23,@object
	.size		$str$23,(__unnamed_1 - $str$23)
$str$23:
        /*0012*/ 	.byte	0x2f, 0x74, 0x6d, 0x70, 0x2f, 0x63, 0x75, 0x74, 0x6c, 0x61, 0x73, 0x73, 0x5f, 0x73, 0x77, 0x65
        /*0022*/ 	.byte	0x65, 0x70, 0x5f, 0x73, 0x72, 0x63, 0x2f, 0x69, 0x6e, 0x63, 0x6c, 0x75, 0x64, 0x65, 0x2f, 0x63
        /*0032*/ 	.byte	0x75, 0x74, 0x6c, 0x61, 0x73, 0x73, 0x2f, 0x67, 0x65, 0x6d, 0x6d, 0x2f, 0x63, 0x6f, 0x6c, 0x6c
        /*0042*/ 	.byte	0x65, 0x63, 0x74, 0x69, 0x76, 0x65, 0x2f, 0x73, 0x6d, 0x39, 0x30, 0x5f, 0x6d, 0x6d, 0x61, 0x5f
        /*0052*/ 	.byte	0x74, 0x6d, 0x61, 0x5f, 0x67, 0x6d, 0x6d, 0x61, 0x5f, 0x73, 0x73, 0x5f, 0x77, 0x61, 0x72, 0x70
        /*0062*/ 	.byte	0x73, 0x70, 0x65, 0x63, 0x69, 0x61, 0x6c, 0x69, 0x7a, 0x65, 0x64, 0x2e, 0x68, 0x70, 0x70, 0x00
	.type		__unnamed_1,@object
	.size		__unnamed_1,(.L_0 - __unnamed_1)
__unnamed_1:
        /*0072*/ 	.byte	0x76, 0x6f, 0x69, 0x64, 0x20, 0x63, 0x75, 0x74, 0x6c, 0x61, 0x73, 0x73, 0x3a, 0x3a, 0x67, 0x65
        /* <DEDUP_REMOVED lines=177> */
        /*0b92*/ 	.byte	0x3a, 0x69, 0x64, 0x65, 0x6e, 0x74, 0x69, 0x74, 0x79, 0x5d, 0x00
.L_0:


//--------------------- .nv.shared._ZN7cutlass13device_kernelINS_4gemm6kernel13GemmUniversalIN4cute5tupleIJiiiiEEENS1_10collective13CollectiveMmaINS1_34MainloopSm90TmaGmmaWarpSpecializedILi4ENS5_IJNS4_1CILi1EEENSA_ILi2EEESB_EEENS1_35KernelTmaWarpSpecializedCooperativeEEENS5_IJNSA_ILi256EEENSA_ILi128EEENSA_ILi32EEEEEENS_10tfloat32_tENS5_IJlSB_lEEESK_SL_NS4_8TiledMMAINS4_8MMA_AtomIJNS4_4SM904GMMA30MMA_64x128x8_F32TF32TF32_SS_TNILNSP_7ScaleInE1ELSR_1EEEEEENS4_6LayoutINS5_IJSC_SB_SB_EEENS5_IJSB_NSA_ILi0EEESW_EEEEENS5_IJNS4_10UnderscoreESZ_SZ_EEEEENS4_23SM90_TMA_LOAD_MULTICASTENS4_14ComposedLayoutINS4_7SwizzleILi3ELi4ELi3EEENS4_18smem_ptr_flag_bitsILi32EEENSU_INS5_IJNSA_ILi8EEESI_EEENS5_IJSI_SB_EEEEEEEvNS4_8identityENS4_13SM90_TMA_LOADES1C_vS1D_EENS_8epilogue10collective6detail29Sm90TmaWarpSpecializedAdapterINS1H_15DefaultEpilogueISK_SL_SL_NS1G_6thread17LinearCombinationISK_Li1EffLNS1L_9ScaleType4KindE0ELNS_15FloatRoundStyleE2ESK_EENS1_15EpilogueDefaultEEEEEvvEEEEvNT_6ParamsE --------------------------
	.section	.nv.shared._ZN7cutlass13device_kernelINS_4gemm6kernel13GemmUniversalIN4cute5tupleIJiiiiEEENS1_10collective13CollectiveMmaINS1_34MainloopSm90TmaGmmaWarpSpecializedILi4ENS5_IJNS4_1CILi1EEENSA_ILi2EEESB_EEENS1_35KernelTmaWarpSpecializedCooperativeEEENS5_IJNSA_ILi256EEENSA_ILi128EEENSA_ILi32EEEEEENS_10tfloat32_tENS5_IJlSB_lEEESK_SL_NS4_8TiledMMAINS4_8MMA_AtomIJNS4_4SM904GMMA30MMA_64x128x8_F32TF32TF32_SS_TNILNSP_7ScaleInE1ELSR_1EEEEEENS4_6LayoutINS5_IJSC_SB_SB_EEENS5_IJSB_NSA_ILi0EEESW_EEEEENS5_IJNS4_10UnderscoreESZ_SZ_EEEEENS4_23SM90_TMA_LOAD_MULTICASTENS4_14ComposedLayoutINS4_7SwizzleILi3ELi4ELi3EEENS4_18smem_ptr_flag_bitsILi32EEENSU_INS5_IJNSA_ILi8EEESI_EEENS5_IJSI_SB_EEEEEEEvNS4_8identityENS4_13SM90_TMA_LOADES1C_vS1D_EENS_8epilogue10collective6detail29Sm90TmaWarpSpecializedAdapterINS1H_15DefaultEpilogueISK_SL_SL_NS1G_6thread17LinearCombinationISK_Li1EffLNS1L_9ScaleType4KindE0ELNS_15FloatRoundStyleE2ESK_EENS1_15EpilogueDefaultEEEEEvvEEEEvNT_6ParamsE,"aw",@nobits
	.sectionflags	@""
	.align	16
	.zero		1024


//--------------------- .nv.shared.reserved.0     --------------------------
	.section	.nv.shared.reserved.0,"aw",@nobits
	.weak		__nv_reservedSMEM_offset_0_alias
	.size		__nv_reservedSMEM_offset_0_alias, 0, 0
	.other		__nv_reservedSMEM_offset_0_alias,@"STO_CUDA_RESERVED_SHARED STV_DEFAULT"
__nv_reservedSMEM_offset_0_alias:
	.zero		0


//--------------------- .nv.global                --------------------------
	.section	.nv.global,"aw",@nobits
.nv.global:
	.type		_ZN40_INTERNAL_1613b44d_4_k_cu_6f21c56c_291674cute1_E,@object
	.size		_ZN40_INTERNAL_1613b44d_4_k_cu_6f21c56c_291674cute1_E,(_ZN40_INTERNAL_1613b44d_4_k_cu_6f21c56c_291674cuda3std3__45__cpo6cbeginE - _ZN40_INTERNAL_1613b44d_4_k_cu_6f21c56c_291674cute1_E)
_ZN40_INTERNAL_1613b44d_4_k_cu_6f21c56c_291674cute1_E:
	.zero		1
	.type		_ZN40_INTERNAL_1613b44d_4_k_cu_6f21c56c_291674cuda3std3__45__cpo6cbeginE,@object
	.size		_ZN40_INTERNAL_1613b44d_4_k_cu_6f21c56c_291674cuda3std3__45__cpo6cbeginE,(_ZN40_INTERNAL_1613b44d_4_k_cu_6f21c56c_291674cuda3std3__48in_placeE - _ZN40_INTERNAL_1613b44d_4_k_cu_6f21c56c_291674cuda3std3__45__cpo6cbeginE)
_ZN40_INTERNAL_1613b44d_4_k_cu_6f21c56c_291674cuda3std3__45__cpo6cbeginE:
	.zero		1
	.type		_ZN40_INTERNAL_1613b44d_4_k_cu_6f21c56c_291674cuda3std3__48in_placeE,@object
	.size		_ZN40_INTERNAL_1613b44d_4_k_cu_6f21c56c_291674cuda3std3__48in_placeE,(_ZN40_INTERNAL_1613b44d_4_k_cu_6f21c56c_291674cuda3std6ranges3__45__cpo9iter_moveE - _ZN40_INTERNAL_1613b44d_4_k_cu_6f21c56c_291674cuda3std3__48in_placeE)
_ZN40_INTERNAL_1613b44d_4_k_cu_6f21c56c_291674cuda3std3__48in_placeE:
	.zero		1
	.type		_ZN40_INTERNAL_1613b44d_4_k_cu_6f21c56c_291674cuda3std6ranges3__45__cpo9iter_moveE,@object
	.size		_ZN40_INTERNAL_1613b44d_4_k_cu_6f21c56c_291674cuda3std6ranges3__45__cpo9iter_moveE,(_ZN40_INTERNAL_1613b44d_4_k_cu_6f21c56c_291674cuda3std3__45__cpo5beginE - _ZN40_INTERNAL_1613b44d_4_k_cu_6f21c56c_291674cuda3std6ranges3__45__cpo9iter_moveE)
_ZN40_INTERNAL_1613b44d_4_k_cu_6f21c56c_291674cuda3std6ranges3__45__cpo9iter_moveE:
	.zero		1
	.type		_ZN40_INTERNAL_1613b44d_4_k_cu_6f21c56c_291674cuda3std3__45__cpo5beginE,@object
	.size		_ZN40_INTERNAL_1613b44d_4_k_cu_6f21c56c_291674cuda3std3__45__cpo5beginE,(_ZN40_INTERNAL_1613b44d_4_k_cu_6f21c56c_291674cuda3std3__442_GLOBAL__N__1613b44d_4_k_cu_6f21c56c_291676ignoreE - _ZN40_INTERNAL_1613b44d_4_k_cu_6f21c56c_291674cuda3std3__45__cpo5beginE)
_ZN40_INTERNAL_1613b44d_4_k_cu_6f21c56c_291674cuda3std3__45__cpo5beginE:
	.zero		1
	.type		_ZN40_INTERNAL_1613b44d_4_k_cu_6f21c56c_291674cuda3std3__442_GLOBAL__N__1613b44d_4_k_cu_6f21c56c_291676ignoreE,@object
	.size		_ZN40_INTERNAL_1613b44d_4_k_cu_6f21c56c_291674cuda3std3__442_GLOBAL__N__1613b44d_4_k_cu_6f21c56c_291676ignoreE,(_ZN40_INTERNAL_1613b44d_4_k_cu_6f21c56c_291674cute7productE - _ZN40_INTERNAL_1613b44d_4_k_cu_6f21c56c_291674cuda3std3__442_GLOBAL__N__1613b44d_4_k_cu_6f21c56c_291676ignoreE)
_ZN40_INTERNAL_1613b44d_4_k_cu_6f21c56c_291674cuda3std3__442_GLOBAL__N__1613b44d_4_k_cu_6f21c56c_291676ignoreE:
	.zero		1
	.type		_ZN40_INTERNAL_1613b44d_4_k_cu_6f21c56c_291674cute7productE,@object
	.size		_ZN40_INTERNAL_1613b44d_4_k_cu_6f21c56c_291674cute7productE,(_ZN40_INTERNAL_1613b44d_4_k_cu_6f21c56c_291674cuda3std3__45__cpo3endE - _ZN40_INTERNAL_1613b44d_4_k_cu_6f21c56c_291674cute7productE)
_ZN40_INTERNAL_1613b44d_4_k_cu_6f21c56c_291674cute7productE:
	.zero		1
	.type		_ZN40_INTERNAL_1613b44d_4_k_cu_6f21c56c_291674cuda3std3__45__cpo3endE,@object
	.size		_ZN40_INTERNAL_1613b44d_4_k_cu_6f21c56c_291674cuda3std3__45__cpo3endE,(_ZN40_INTERNAL_1613b44d_4_k_cu_6f21c56c_291674cuda3std3__419piecewise_constructE - _ZN40_INTERNAL_1613b44d_4_k_cu_6f21c56c_291674cuda3std3__45__cpo3endE)
_ZN40_INTERNAL_1613b44d_4_k_cu_6f21c56c_291674cuda3std3__45__cpo3endE:
	.zero		1
	.type		_ZN40_INTERNAL_1613b44d_4_k_cu_6f21c56c_291674cuda3std3__419piecewise_constructE,@object
	.size		_ZN40_INTERNAL_1613b44d_4_k_cu_6f21c56c_291674cuda3std3__419piecewise_constructE,(_ZN40_INTERNAL_1613b44d_4_k_cu_6f21c56c_291674cuda3std3__45__cpo4cendE - _ZN40_INTERNAL_1613b44d_4_k_cu_6f21c56c_291674cuda3std3__419piecewise_constructE)
_ZN40_INTERNAL_1613b44d_4_k_cu_6f21c56c_291674cuda3std3__419piecewise_constructE:
	.zero		1
	.type		_ZN40_INTERNAL_1613b44d_4_k_cu_6f21c56c_291674cuda3std3__45__cpo4cendE,@object
	.size		_ZN40_INTERNAL_1613b44d_4_k_cu_6f21c56c_291674cuda3std3__45__cpo4cendE,(_ZN40_INTERNAL_1613b44d_4_k_cu_6f21c56c_291674cuda3std6ranges3__45__cpo4swapE - _ZN40_INTERNAL_1613b44d_4_k_cu_6f21c56c_291674cuda3std3__45__cpo4cendE)
_ZN40_INTERNAL_1613b44d_4_k_cu_6f21c56c_291674cuda3std3__45__cpo4cendE:
	.zero		1
	.type		_ZN40_INTERNAL_1613b44d_4_k_cu_6f21c56c_291674cuda3std6ranges3__45__cpo4swapE,@object
	.size		_ZN40_INTERNAL_1613b44d_4_k_cu_6f21c56c_291674cuda3std6ranges3__45__cpo4swapE,(.L_8 - _ZN40_INTERNAL_1613b44d_4_k_cu_6f21c56c_291674cuda3std6ranges3__45__cpo4swapE)
_ZN40_INTERNAL_1613b44d_4_k_cu_6f21c56c_291674cuda3std6ranges3__45__cpo4swapE:
	.zero		1
.L_8:


//--------------------- .nv.constant0._ZN7cutlass13device_kernelINS_4gemm6kernel13GemmUniversalIN4cute5tupleIJiiiiEEENS1_10collective13CollectiveMmaINS1_34MainloopSm90TmaGmmaWarpSpecializedILi4ENS5_IJNS4_1CILi1EEENSA_ILi2EEESB_EEENS1_35KernelTmaWarpSpecializedCooperativeEEENS5_IJNSA_ILi256EEENSA_ILi128EEENSA_ILi32EEEEEENS_10tfloat32_tENS5_IJlSB_lEEESK_SL_NS4_8TiledMMAINS4_8MMA_AtomIJNS4_4SM904GMMA30MMA_64x128x8_F32TF32TF32_SS_TNILNSP_7ScaleInE1ELSR_1EEEEEENS4_6LayoutINS5_IJSC_SB_SB_EEENS5_IJSB_NSA_ILi0EEESW_EEEEENS5_IJNS4_10UnderscoreESZ_SZ_EEEEENS4_23SM90_TMA_LOAD_MULTICASTENS4_14ComposedLayoutINS4_7SwizzleILi3ELi4ELi3EEENS4_18smem_ptr_flag_bitsILi32EEENSU_INS5_IJNSA_ILi8EEESI_EEENS5_IJSI_SB_EEEEEEEvNS4_8identityENS4_13SM90_TMA_LOADES1C_vS1D_EENS_8epilogue10collective6detail29Sm90TmaWarpSpecializedAdapterINS1H_15DefaultEpilogueISK_SL_SL_NS1G_6thread17LinearCombinationISK_Li1EffLNS1L_9ScaleType4KindE0ELNS_15FloatRoundStyleE2ESK_EENS1_15EpilogueDefaultEEEEEvvEEEEvNT_6ParamsE --------------------------
	.section	.nv.constant0._ZN7cutlass13device_kernelINS_4gemm6kernel13GemmUniversalIN4cute5tupleIJiiiiEEENS1_10collective13CollectiveMmaINS1_34MainloopSm90TmaGmmaWarpSpecializedILi4ENS5_IJNS4_1CILi1EEENSA_ILi2EEESB_EEENS1_35KernelTmaWarpSpecializedCooperativeEEENS5_IJNSA_ILi256EEENSA_ILi128EEENSA_ILi32EEEEEENS_10tfloat32_tENS5_IJlSB_lEEESK_SL_NS4_8TiledMMAINS4_8MMA_AtomIJNS4_4SM904GMMA30MMA_64x128x8_F32TF32TF32_SS_TNILNSP_7ScaleInE1ELSR_1EEEEEENS4_6LayoutINS5_IJSC_SB_SB_EEENS5_IJSB_NSA_ILi0EEESW_EEEEENS5_IJNS4_10UnderscoreESZ_SZ_EEEEENS4_23SM90_TMA_LOAD_MULTICASTENS4_14ComposedLayoutINS4_7SwizzleILi3ELi4ELi3EEENS4_18smem_ptr_flag_bitsILi32EEENSU_INS5_IJNSA_ILi8EEESI_EEENS5_IJSI_SB_EEEEEEEvNS4_8identityENS4_13SM90_TMA_LOADES1C_vS1D_EENS_8epilogue10collective6detail29Sm90TmaWarpSpecializedAdapterINS1H_15DefaultEpilogueISK_SL_SL_NS1G_6thread17LinearCombinationISK_Li1EffLNS1L_9ScaleType4KindE0ELNS_15FloatRoundStyleE2ESK_EENS1_15EpilogueDefaultEEEEEvvEEEEvNT_6ParamsE,"a",@progbits
	.sectionflags	@""
	.align	4
.nv.constant0._ZN7cutlass13device_kernelINS_4gemm6kernel13GemmUniversalIN4cute5tupleIJiiiiEEENS1_10collective13CollectiveMmaINS1_34MainloopSm90TmaGmmaWarpSpecializedILi4ENS5_IJNS4_1CILi1EEENSA_ILi2EEESB_EEENS1_35KernelTmaWarpSpecializedCooperativeEEENS5_IJNSA_ILi256EEENSA_ILi128EEENSA_ILi32EEEEEENS_10tfloat32_tENS5_IJlSB_lEEESK_SL_NS4_8TiledMMAINS4_8MMA_AtomIJNS4_4SM904GMMA30MMA_64x128x8_F32TF32TF32_SS_TNILNSP_7ScaleInE1ELSR_1EEEEEENS4_6LayoutINS5_IJSC_SB_SB_EEENS5_IJSB_NSA_ILi0EEESW_EEEEENS5_IJNS4_10UnderscoreESZ_SZ_EEEEENS4_23SM90_TMA_LOAD_MULTICASTENS4_14ComposedLayoutINS4_7SwizzleILi3ELi4ELi3EEENS4_18smem_ptr_flag_bitsILi32EEENSU_INS5_IJNSA_ILi8EEESI_EEENS5_IJSI_SB_EEEEEEEvNS4_8identityENS4_13SM90_TMA_LOADES1C_vS1D_EENS_8epilogue10collective6detail29Sm90TmaWarpSpecializedAdapterINS1H_15DefaultEpilogueISK_SL_SL_NS1G_6thread17LinearCombinationISK_Li1EffLNS1L_9ScaleType4KindE0ELNS_15FloatRoundStyleE2ESK_EENS1_15EpilogueDefaultEEEEEvvEEEEvNT_6ParamsE:
	.zero		1664


//--------------------- SYMBOLS --------------------------

	.type		.nv.reservedSmem.offset0,@object
	.size		.nv.reservedSmem.offset0,0x4
	.type		__assertfail,@function
